// auto-generated by cutlass_sweep.gemm — config: {"arch": "sm_90", "cluster_m": 1, "cluster_n": 2, "dtype": "e4m3", "stages": 4, "tile_k": 64, "tile_m": 128, "tile_n": 256}
#include "cutlass/cutlass.h"
#include "cutlass/gemm/collective/collective_builder.hpp"
#include "cutlass/gemm/device/gemm_universal_adapter.h"
#include "cutlass/gemm/kernel/gemm_universal.hpp"
#include "cutlass/epilogue/collective/collective_builder.hpp"

using ElemA = cutlass::float_e4m3_t;
using ElemB = cutlass::float_e4m3_t;
using ElemCD = cutlass::float_e4m3_t;
using Acc  = float;
using TileShape    = cute::Shape<cute::_128, cute::_256, cute::_64>;
using ClusterShape = cute::Shape<cute::_1, cute::_2, cute::_1>;

using CollectiveEpilogue = typename cutlass::epilogue::collective::CollectiveBuilder<
    cutlass::arch::Sm90, cutlass::arch::OpClassTensorOp,
    TileShape, ClusterShape,
    cutlass::epilogue::collective::EpilogueTileAuto,
    Acc, Acc,
    ElemCD, cutlass::layout::RowMajor, 128 / cutlass::sizeof_bits<ElemCD>::value,
    ElemCD, cutlass::layout::RowMajor, 128 / cutlass::sizeof_bits<ElemCD>::value,
    cutlass::epilogue::collective::EpilogueScheduleAuto
  >::CollectiveOp;

using CollectiveMainloop = typename cutlass::gemm::collective::CollectiveBuilder<
    cutlass::arch::Sm90, cutlass::arch::OpClassTensorOp,
    ElemA, cutlass::layout::RowMajor, 128 / cutlass::sizeof_bits<ElemA>::value,
    ElemB, cutlass::layout::ColumnMajor, 128 / cutlass::sizeof_bits<ElemB>::value,
    Acc,
    TileShape, ClusterShape,
    cutlass::gemm::collective::StageCount<4>,
    cutlass::gemm::collective::KernelScheduleAuto
  >::CollectiveOp;

using GemmKernel = cutlass::gemm::kernel::GemmUniversal<
    cute::Shape<int,int,int,int>,
    CollectiveMainloop,
    CollectiveEpilogue
>;
using Gemm = cutlass::gemm::device::GemmUniversalAdapter<GemmKernel>;

// Force the device kernel symbol into the cubin without needing a host main.
auto* _anchor = &cutlass::device_kernel<GemmKernel>;


// ===== COMPILED SASS (sm_90a) =====

	.target	sm_90a

	.elftype	@"ET_EXEC"


//--------------------- .note.nv.tkinfo           --------------------------
	.section	.note.nv.tkinfo,"",@"SHT_NOTE"
	.sectionflags	@"SHF_NOTE_NV_TKINFO"
	.tkinfo
        /*0018*/ 	.word	0x00000002
        /*0030*/ 	.string	""
        /*0030*/ 	.string	"ptxas"
        /*0030*/ 	.string	"Cuda compilation tools, release 13.0, V13.0.88"
        /*0030*/ 	.string	"Build cuda_13.0.r13.0/compiler.36424714_0"
        /*0030*/ 	.string	"-arch sm_90a -m 64 "



//--------------------- .note.nv.cuinfo           --------------------------
	.section	.note.nv.cuinfo,"",@"SHT_NOTE"
	.sectionflags	@"SHF_NOTE_NV_CUINFO"
        /*0018*/ 	.short	0x0002
        /*001a*/ 	.short	0x005a
        /*001c*/ 	.short	0x0082
	.zero		2


//--------------------- .nv.info                  --------------------------
	.section	.nv.info,"",@"SHT_CUDA_INFO"
	.align	4


	//----- nvinfo : EIATTR_REGCOUNT
	.align		4
        /*0000*/ 	.byte	0x04, 0x2f
        /*0002*/ 	.short	(.L_12 - .L_11)
	.align		4
.L_11:
        /*0004*/ 	.word	index@(_ZN7cutlass13device_kernelINS_4gemm6kernel13GemmUniversalIN4cute5tupleIJiiiiEEENS1_10collective13CollectiveMmaINS1_37MainloopSm90TmaGmmaWarpSpecializedFP8ILi4ENS5_IJNS4_1CILi1EEENSA_ILi2EEESB_EEENS1_35KernelTmaWarpSpecializedCooperativeEEENS5_IJNSA_ILi128EEENSA_ILi256EEENSA_ILi64EEEEEENS_12float_e4m3_tENS5_IJlSB_lEEESK_SL_NS4_8TiledMMAINS4_8MMA_AtomIJNS4_4SM904GMMA31MMA_64x256x32_F32E4M3E4M3_SS_TNILNSP_7ScaleInE1ELSR_1EEEEEENS4_6LayoutINS5_IJSC_SB_SB_EEENS5_IJSB_NSA_ILi0EEESW_EEEEENS5_IJNS4_10UnderscoreESZ_SZ_EEEEENS4_23SM90_TMA_LOAD_MULTICASTENS4_14ComposedLayoutINS4_7SwizzleILi2ELi4ELi3EEENS4_18smem_ptr_flag_bitsILi8EEENSU_INS5_IJNSA_ILi8EEESI_EEENS5_IJSI_SB_EEEEEEEvNS4_8identityENS4_13SM90_TMA_LOADES1C_vS1D_EENS_8epilogue10collective6detail29Sm90TmaWarpSpecializedAdapterINS1H_15DefaultEpilogueISK_SL_SL_NS1G_6thread17LinearCombinationISK_Li1EffLNS1L_9ScaleType4KindE0ELNS_15FloatRoundStyleE2ESK_EENS1_15EpilogueDefaultEEEEEvvEEEEvNT_6ParamsE)
        /*0008*/ 	.word	0x000000a8


	//----- nvinfo : EIATTR_FRAME_SIZE
	.align		4
.L_12:
        /*000c*/ 	.byte	0x04, 0x11
        /*000e*/ 	.short	(.L_14 - .L_13)
	.align		4
.L_13:
        /*0010*/ 	.word	index@(_ZN7cutlass13device_kernelINS_4gemm6kernel13GemmUniversalIN4cute5tupleIJiiiiEEENS1_10collective13CollectiveMmaINS1_37MainloopSm90TmaGmmaWarpSpecializedFP8ILi4ENS5_IJNS4_1CILi1EEENSA_ILi2EEESB_EEENS1_35KernelTmaWarpSpecializedCooperativeEEENS5_IJNSA_ILi128EEENSA_ILi256EEENSA_ILi64EEEEEENS_12float_e4m3_tENS5_IJlSB_lEEESK_SL_NS4_8TiledMMAINS4_8MMA_AtomIJNS4_4SM904GMMA31MMA_64x256x32_F32E4M3E4M3_SS_TNILNSP_7ScaleInE1ELSR_1EEEEEENS4_6LayoutINS5_IJSC_SB_SB_EEENS5_IJSB_NSA_ILi0EEESW_EEEEENS5_IJNS4_10UnderscoreESZ_SZ_EEEEENS4_23SM90_TMA_LOAD_MULTICASTENS4_14ComposedLayoutINS4_7SwizzleILi2ELi4ELi3EEENS4_18smem_ptr_flag_bitsILi8EEENSU_INS5_IJNSA_ILi8EEESI_EEENS5_IJSI_SB_EEEEEEEvNS4_8identityENS4_13SM90_TMA_LOADES1C_vS1D_EENS_8epilogue10collective6detail29Sm90TmaWarpSpecializedAdapterINS1H_15DefaultEpilogueISK_SL_SL_NS1G_6thread17LinearCombinationISK_Li1EffLNS1L_9ScaleType4KindE0ELNS_15FloatRoundStyleE2ESK_EENS1_15EpilogueDefaultEEEEEvvEEEEvNT_6ParamsE)
        /*0014*/ 	.word	0x00000100


	//----- nvinfo : EIATTR_MIN_STACK_SIZE
	.align		4
.L_14:
        /*0018*/ 	.byte	0x04, 0x12
        /*001a*/ 	.short	(.L_16 - .L_15)
	.align		4
.L_15:
        /*001c*/ 	.word	index@(_ZN7cutlass13device_kernelINS_4gemm6kernel13GemmUniversalIN4cute5tupleIJiiiiEEENS1_10collective13CollectiveMmaINS1_37MainloopSm90TmaGmmaWarpSpecializedFP8ILi4ENS5_IJNS4_1CILi1EEENSA_ILi2EEESB_EEENS1_35KernelTmaWarpSpecializedCooperativeEEENS5_IJNSA_ILi128EEENSA_ILi256EEENSA_ILi64EEEEEENS_12float_e4m3_tENS5_IJlSB_lEEESK_SL_NS4_8TiledMMAINS4_8MMA_AtomIJNS4_4SM904GMMA31MMA_64x256x32_F32E4M3E4M3_SS_TNILNSP_7ScaleInE1ELSR_1EEEEEENS4_6LayoutINS5_IJSC_SB_SB_EEENS5_IJSB_NSA_ILi0EEESW_EEEEENS5_IJNS4_10UnderscoreESZ_SZ_EEEEENS4_23SM90_TMA_LOAD_MULTICASTENS4_14ComposedLayoutINS4_7SwizzleILi2ELi4ELi3EEENS4_18smem_ptr_flag_bitsILi8EEENSU_INS5_IJNSA_ILi8EEESI_EEENS5_IJSI_SB_EEEEEEEvNS4_8identityENS4_13SM90_TMA_LOADES1C_vS1D_EENS_8epilogue10collective6detail29Sm90TmaWarpSpecializedAdapterINS1H_15DefaultEpilogueISK_SL_SL_NS1G_6thread17LinearCombinationISK_Li1EffLNS1L_9ScaleType4KindE0ELNS_15FloatRoundStyleE2ESK_EENS1_15EpilogueDefaultEEEEEvvEEEEvNT_6ParamsE)
        /*0020*/ 	.word	0x00000100
.L_16:


//--------------------- .nv.compat                --------------------------
	.section	.nv.compat,"",@"SHT_CUDA_COMPAT_INFO"
	.align	4
        /*0000*/ 	.byte	0x02, 0x09, 0x01, 0x00, 0x02, 0x02, 0x04, 0x00, 0x02, 0x05, 0x05, 0x00, 0x03, 0x07, 0x01, 0x01
        /*0010*/ 	.byte	0x02, 0x03, 0x01, 0x00, 0x02, 0x06, 0x01, 0x00, 0x04, 0x0b, 0x08, 0x00, 0x00, 0x00, 0x00, 0x00
        /*0020*/ 	.byte	0x00, 0x00, 0x00, 0x00


//--------------------- .nv.info._ZN7cutlass13device_kernelINS_4gemm6kernel13GemmUniversalIN4cute5tupleIJiiiiEEENS1_10collective13CollectiveMmaINS1_37MainloopSm90TmaGmmaWarpSpecializedFP8ILi4ENS5_IJNS4_1CILi1EEENSA_ILi2EEESB_EEENS1_35KernelTmaWarpSpecializedCooperativeEEENS5_IJNSA_ILi128EEENSA_ILi256EEENSA_ILi64EEEEEENS_12float_e4m3_tENS5_IJlSB_lEEESK_SL_NS4_8TiledMMAINS4_8MMA_AtomIJNS4_4SM904GMMA31MMA_64x256x32_F32E4M3E4M3_SS_TNILNSP_7ScaleInE1ELSR_1EEEEEENS4_6LayoutINS5_IJSC_SB_SB_EEENS5_IJSB_NSA_ILi0EEESW_EEEEENS5_IJNS4_10UnderscoreESZ_SZ_EEEEENS4_23SM90_TMA_LOAD_MULTICASTENS4_14ComposedLayoutINS4_7SwizzleILi2ELi4ELi3EEENS4_18smem_ptr_flag_bitsILi8EEENSU_INS5_IJNSA_ILi8EEESI_EEENS5_IJSI_SB_EEEEEEEvNS4_8identityENS4_13SM90_TMA_LOADES1C_vS1D_EENS_8epilogue10collective6detail29Sm90TmaWarpSpecializedAdapterINS1H_15DefaultEpilogueISK_SL_SL_NS1G_6thread17LinearCombinationISK_Li1EffLNS1L_9ScaleType4KindE0ELNS_15FloatRoundStyleE2ESK_EENS1_15EpilogueDefaultEEEEEvvEEEEvNT_6ParamsE --------------------------
	.section	.nv.info._ZN7cutlass13device_kernelINS_4gemm6kernel13GemmUniversalIN4cute5tupleIJiiiiEEENS1_10collective13CollectiveMmaINS1_37MainloopSm90TmaGmmaWarpSpecializedFP8ILi4ENS5_IJNS4_1CILi1EEENSA_ILi2EEESB_EEENS1_35KernelTmaWarpSpecializedCooperativeEEENS5_IJNSA_ILi128EEENSA_ILi256EEENSA_ILi64EEEEEENS_12float_e4m3_tENS5_IJlSB_lEEESK_SL_NS4_8TiledMMAINS4_8MMA_AtomIJNS4_4SM904GMMA31MMA_64x256x32_F32E4M3E4M3_SS_TNILNSP_7ScaleInE1ELSR_1EEEEEENS4_6LayoutINS5_IJSC_SB_SB_EEENS5_IJSB_NSA_ILi0EEESW_EEEEENS5_IJNS4_10UnderscoreESZ_SZ_EEEEENS4_23SM90_TMA_LOAD_MULTICASTENS4_14ComposedLayoutINS4_7SwizzleILi2ELi4ELi3EEENS4_18smem_ptr_flag_bitsILi8EEENSU_INS5_IJNSA_ILi8EEESI_EEENS5_IJSI_SB_EEEEEEEvNS4_8identityENS4_13SM90_TMA_LOADES1C_vS1D_EENS_8epilogue10collective6detail29Sm90TmaWarpSpecializedAdapterINS1H_15DefaultEpilogueISK_SL_SL_NS1G_6thread17LinearCombinationISK_Li1EffLNS1L_9ScaleType4KindE0ELNS_15FloatRoundStyleE2ESK_EENS1_15EpilogueDefaultEEEEEvvEEEEvNT_6ParamsE,"",@"SHT_CUDA_INFO"
	.sectionflags	@""
	.align	4


	//----- nvinfo : EIATTR_CUDA_API_VERSION
	.align		4
        /*0000*/ 	.byte	0x04, 0x37
        /*0002*/ 	.short	(.L_18 - .L_17)
.L_17:
        /*0004*/ 	.word	0x00000082


	//----- nvinfo : EIATTR_KPARAM_INFO
	.align		4
.L_18:
        /*0008*/ 	.byte	0x04, 0x17
        /*000a*/ 	.short	(.L_20 - .L_19)
.L_19:
        /*000c*/ 	.word	0x00000000
        /*0010*/ 	.short	0x0000
        /*0012*/ 	.short	0x0070
        /*0014*/ 	.byte	0x00, 0xf0, 0x01, 0x10


	//----- nvinfo : EIATTR_SPARSE_MMA_MASK
	.align		4
.L_20:
        /*0018*/ 	.byte	0x03, 0x50
        /*001a*/ 	.short	0x0000


	//----- nvinfo : EIATTR_MAXREG_COUNT
	.align		4
        /*001c*/ 	.byte	0x03, 0x1b
        /*001e*/ 	.short	0x00a8


	//----- nvinfo : EIATTR_NUM_BARRIERS
	.align		4
        /*0020*/ 	.byte	0x02, 0x4c
        /*0022*/ 	.byte	0x01
	.zero		1


	//----- nvinfo : EIATTR_ANNOTATIONS
	.align		4
        /*0024*/ 	.byte	0x04, 0x55
        /*0026*/ 	.short	(.L_22 - .L_21)


	//   ....[0]....
.L_21:
        /*0028*/ 	.word	0x00000001
        /*002c*/ 	.byte	0x70, 0x06, 0x00, 0x00, 0x01, 0x00, 0x00, 0x00, 0xa0, 0x08, 0x00, 0x00, 0x01, 0x00, 0x00, 0x00
        /* <DEDUP_REMOVED lines=195> */
        /*0c6c*/ 	.byte	0x00, 0x02, 0x01, 0x00, 0x01, 0x00, 0x00, 0x00, 0x50, 0x02, 0x01, 0x00


	//----- nvinfo : EIATTR_MERCURY_ISA_VERSION
	.align		4
.L_22:
        /*0c78*/ 	.byte	0x03, 0x5f
        /*0c7a*/ 	.short	0x0101


	//----- nvinfo : EIATTR_INT_WARP_WIDE_INSTR_OFFSETS
	.align		4
        /*0c7c*/ 	.byte	0x04, 0x31
        /*0c7e*/ 	.short	(.L_24 - .L_23)


	//   ....[0]....
.L_23:
        /*0c80*/ 	.word	0x00000530


	//   ....[1]....
        /*0c84*/ 	.word	0x00000550


	//   ....[2]....
        /*0c88*/ 	.word	0x000006a0


	//   ....[3]....
        /*0c8c*/ 	.word	0x00005160


	//----- nvinfo : EIATTR_COOP_GROUP_MASK_REGIDS
	.align		4
.L_24:
        /*0c90*/ 	.byte	0x04, 0x29
        /*0c92*/ 	.short	(.L_26 - .L_25)


	//   ....[0]....
.L_25:
        /*0c94*/ 	.word	0xffffffff


	//   ....[1]....
        /*0c98*/ 	.word	0xffffffff


	//   ....[2]....
        /*0c9c*/ 	.word	0xffffffff


	//   ....[3]....
        /*0ca0*/ 	.word	0xffffffff


	//   ....[4]....
        /*0ca4*/ 	.word	0xffffffff


	//   ....[5]....
        /*0ca8*/ 	.word	0xffffffff


	//----- nvinfo : EIATTR_COOP_GROUP_INSTR_OFFSETS
	.align		4
.L_26:
        /*0cac*/ 	.byte	0x04, 0x28
        /*0cae*/ 	.short	(.L_28 - .L_27)


	//   ....[0]....
.L_27:
        /*0cb0*/ 	.word	0x00000070


	//   ....[1]....
        /*0cb4*/ 	.word	0x00000080


	//   ....[2]....
        /*0cb8*/ 	.word	0x000001a0


	//   ....[3]....
        /*0cbc*/ 	.word	0x000003c0


	//   ....[4]....
        /*0cc0*/ 	.word	0x000007b0


	//   ....[5]....
        /*0cc4*/ 	.word	0x00001530


	//----- nvinfo : EIATTR_REG_RECONFIG
	.align		4
.L_28:
        /*0cc8*/ 	.byte	0x01, 0x54
	.zero		2


	//----- nvinfo : EIATTR_MBARRIER_INSTR_OFFSETS
	.align		4
        /*0ccc*/ 	.byte	0x04, 0x39
        /*0cce*/ 	.short	(.L_30 - .L_29)


	//   ....[0]....
.L_29:
        /*0cd0*/ 	.word	0x00000320
        /*0cd4*/ 	.word	0x000000ff
        /*0cd8*/ 	.word	0x00000000
        /*0cdc*/ 	.short	0x0100
        /*0cde*/ 	.byte	0x09
	.zero		1


	//   ....[1]....
        /*0ce0*/ 	.word	0x00000330
        /*0ce4*/ 	.word	0x000000ff
        /*0ce8*/ 	.word	0x00000020
        /*0cec*/ 	.short	0x0100
        /*0cee*/ 	.byte	0x09
	.zero		1


	//   ....[2]....
        /*0cf0*/ 	.word	0x00000340
        /*0cf4*/ 	.word	0x000000ff
        /*0cf8*/ 	.word	0x00000008
        /*0cfc*/ 	.short	0x0100
        /*0cfe*/ 	.byte	0x09
	.zero		1


	//   ....[3]....
        /*0d00*/ 	.word	0x00000350
        /*0d04*/ 	.word	0x000000ff
        /*0d08*/ 	.word	0x00000028
        /*0d0c*/ 	.short	0x0100
        /*0d0e*/ 	.byte	0x09
	.zero		1


	//   ....[4]....
        /*0d10*/ 	.word	0x00000360
        /*0d14*/ 	.word	0x000000ff
        /*0d18*/ 	.word	0x00000010
        /*0d1c*/ 	.short	0x0100
        /*0d1e*/ 	.byte	0x09
	.zero		1


	//   ....[5]....
        /*0d20*/ 	.word	0x00000370
        /*0d24*/ 	.word	0x000000ff
        /*0d28*/ 	.word	0x00000030
        /*0d2c*/ 	.short	0x0100
        /*0d2e*/ 	.byte	0x09
	.zero		1


	//   ....[6]....
        /*0d30*/ 	.word	0x00000380
        /*0d34*/ 	.word	0x000000ff
        /*0d38*/ 	.word	0x00000018
        /*0d3c*/ 	.short	0x0100
        /*0d3e*/ 	.byte	0x09
	.zero		1


	//   ....[7]....
        /*0d40*/ 	.word	0x00000390
        /*0d44*/ 	.word	0x000000ff
        /*0d48*/ 	.word	0x00000038
        /*0d4c*/ 	.short	0x0100
        /*0d4e*/ 	.byte	0x09
	.zero		1


	//   ....[8]....
        /*0d50*/ 	.word	0x00000730
        /*0d54*/ 	.word	0x000000ff
        /*0d58*/ 	.word	0x00000050
        /*0d5c*/ 	.short	0x0100
        /*0d5e*/ 	.byte	0x06
	.zero		1


	//   ....[9]....
        /*0d60*/ 	.word	0x00000760
        /*0d64*/ 	.word	0x000000ff
        /*0d68*/ 	.word	0x00000058
        /*0d6c*/ 	.short	0x0100
        /*0d6e*/ 	.byte	0x06
	.zero		1


	//   ....[10]....
        /*0d70*/ 	.word	0x00001d40
        /*0d74*/ 	.word	0x000000ff
        /*0d78*/ 	.word	0x00000000
        /*0d7c*/ 	.short	0x010a
        /*0d7e*/ 	.byte	0x06
	.zero		1


	//   ....[11]....
        /*0d80*/ 	.word	0x00001d80
        /*0d84*/ 	.word	0x000000ff
        /*0d88*/ 	.word	0x00000000
        /*0d8c*/ 	.short	0x010a
        /*0d8e*/ 	.byte	0x06
	.zero		1


	//   ....[12]....
        /*0d90*/ 	.word	0x00002f90
        /*0d94*/ 	.word	0x000000ff
        /*0d98*/ 	.word	0x00000000
        /*0d9c*/ 	.short	0x010a
        /*0d9e*/ 	.byte	0x09
	.zero		1


	//   ....[13]....
        /*0da0*/ 	.word	0x00002fd0
        /*0da4*/ 	.word	0x000000ff
        /*0da8*/ 	.word	0x00000000
        /*0dac*/ 	.short	0x010a
        /*0dae*/ 	.byte	0x09
	.zero		1


	//   ....[14]....
        /*0db0*/ 	.word	0x00004030
        /*0db4*/ 	.word	0x000000e5
        /*0db8*/ 	.word	0x00000000
        /*0dbc*/ 	.short	0x0101
        /*0dbe*/ 	.byte	0x3f
	.zero		1


	//   ....[15]....
        /*0dc0*/ 	.word	0x00005220
        /*0dc4*/ 	.word	0x00000018
        /*0dc8*/ 	.word	0x00000000
        /*0dcc*/ 	.short	0x0101
        /*0dce*/ 	.byte	0x3f
	.zero		1


	//   ....[16]....
        /*0dd0*/ 	.word	0x0000f440
        /*0dd4*/ 	.word	0x00000005
        /*0dd8*/ 	.word	0x00000020
        /*0ddc*/ 	.short	0x010a
        /*0dde*/ 	.byte	0x3f
	.zero		1


	//   ....[17]....
        /*0de0*/ 	.word	0x0000f890
        /*0de4*/ 	.word	0x00000003
        /*0de8*/ 	.word	0x00000058
        /*0dec*/ 	.short	0x0101
        /*0dee*/ 	.byte	0x3f
	.zero		1


	//   ....[18]....
        /*0df0*/ 	.word	0x0000ffa0
        /*0df4*/ 	.word	0x00000005
        /*0df8*/ 	.word	0x00000000
        /*0dfc*/ 	.short	0x010a
        /*0dfe*/ 	.byte	0x3f
	.zero		1


	//   ....[19]....
        /*0e00*/ 	.word	0x00010020
        /*0e04*/ 	.word	0x00000007
        /*0e08*/ 	.word	0x00000000
        /*0e0c*/ 	.short	0x010a
        /*0e0e*/ 	.byte	0x3f
	.zero		1


	//   ....[20]....
        /*0e10*/ 	.word	0x000100b0
        /*0e14*/ 	.word	0x00000006
        /*0e18*/ 	.word	0x00000000
        /*0e1c*/ 	.short	0x010a
        /*0e1e*/ 	.byte	0x3f
	.zero		1


	//   ....[21]....
        /*0e20*/ 	.word	0x00010140
        /*0e24*/ 	.word	0x00000003
        /*0e28*/ 	.word	0x00000000
        /*0e2c*/ 	.short	0x010a
        /*0e2e*/ 	.byte	0x3f
	.zero		1


	//   ....[22]....
        /*0e30*/ 	.word	0x000101b0
        /*0e34*/ 	.word	0x00000003
        /*0e38*/ 	.word	0x00000000
        /*0e3c*/ 	.short	0x010a
        /*0e3e*/ 	.byte	0x3f
	.zero		1


	//   ....[23]....
        /*0e40*/ 	.word	0x00010220
        /*0e44*/ 	.word	0x00000000
        /*0e48*/ 	.word	0x00000000
        /*0e4c*/ 	.short	0x010a
        /*0e4e*/ 	.byte	0x3f
	.zero		1


	//   ....[24]....
        /*0e50*/ 	.word	0x00010300
        /*0e54*/ 	.word	0x00000005
        /*0e58*/ 	.word	0x00000020
        /*0e5c*/ 	.short	0x010a
        /*0e5e*/ 	.byte	0x3f
	.zero		1


	//   ....[25]....
        /*0e60*/ 	.word	0x000103d0
        /*0e64*/ 	.word	0x00000005
        /*0e68*/ 	.word	0x00000000
        /*0e6c*/ 	.short	0x010a
        /*0e6e*/ 	.byte	0x3f
	.zero		1


	//   ....[26]....
        /*0e70*/ 	.word	0x00010420
        /*0e74*/ 	.word	0x00000007
        /*0e78*/ 	.word	0x00000000
        /*0e7c*/ 	.short	0x010a
        /*0e7e*/ 	.byte	0x3f
	.zero		1


	//   ....[27]....
        /*0e80*/ 	.word	0x00010470
        /*0e84*/ 	.word	0x00000006
        /*0e88*/ 	.word	0x00000000
        /*0e8c*/ 	.short	0x010a
        /*0e8e*/ 	.byte	0x3f
	.zero		1


	//----- nvinfo : EIATTR_NUM_MBARRIERS
	.align		4
.L_30:
        /*0e90*/ 	.byte	0x03, 0x38
        /*0e92*/ 	.short	0x000a


	//----- nvinfo : EIATTR_EXIT_INSTR_OFFSETS
	.align		4
        /*0e94*/ 	.byte	0x04, 0x1c
        /*0e96*/ 	.short	(.L_32 - .L_31)


	//   ....[0]....
.L_31:
        /*0e98*/ 	.word	0x00000940


	//   ....[1]....
        /*0e9c*/ 	.word	0x000011d0


	//   ....[2]....
        /*0ea0*/ 	.word	0x0000eb30


	//   ....[3]....
        /*0ea4*/ 	.word	0x0000f0c0


	//   ....[4]....
        /*0ea8*/ 	.word	0x00010190


	//----- nvinfo : EIATTR_MAX_THREADS
	.align		4
.L_32:
        /*0eac*/ 	.byte	0x04, 0x05
        /*0eae*/ 	.short	(.L_34 - .L_33)
.L_33:
        /*0eb0*/ 	.word	0x00000180
        /*0eb4*/ 	.word	0x00000001
        /*0eb8*/ 	.word	0x00000001


	//----- nvinfo : EIATTR_CRS_STACK_SIZE
	.align		4
.L_34:
        /*0ebc*/ 	.byte	0x04, 0x1e
        /*0ebe*/ 	.short	(.L_36 - .L_35)
.L_35:
        /*0ec0*/ 	.word	0x00000000


	//----- nvinfo : EIATTR_CBANK_PARAM_SIZE
	.align		4
.L_36:
        /*0ec4*/ 	.byte	0x03, 0x19
        /*0ec6*/ 	.short	0x0470


	//----- nvinfo : EIATTR_PARAM_CBANK
	.align		4
        /*0ec8*/ 	.byte	0x04, 0x0a
        /*0eca*/ 	.short	(.L_38 - .L_37)
	.align		4
.L_37:
        /*0ecc*/ 	.word	index@(.nv.constant0._ZN7cutlass13device_kernelINS_4gemm6kernel13GemmUniversalIN4cute5tupleIJiiiiEEENS1_10collective13CollectiveMmaINS1_37MainloopSm90TmaGmmaWarpSpecializedFP8ILi4ENS5_IJNS4_1CILi1EEENSA_ILi2EEESB_EEENS1_35KernelTmaWarpSpecializedCooperativeEEENS5_IJNSA_ILi128EEENSA_ILi256EEENSA_ILi64EEEEEENS_12float_e4m3_tENS5_IJlSB_lEEESK_SL_NS4_8TiledMMAINS4_8MMA_AtomIJNS4_4SM904GMMA31MMA_64x256x32_F32E4M3E4M3_SS_TNILNSP_7ScaleInE1ELSR_1EEEEEENS4_6LayoutINS5_IJSC_SB_SB_EEENS5_IJSB_NSA_ILi0EEESW_EEEEENS5_IJNS4_10UnderscoreESZ_SZ_EEEEENS4_23SM90_TMA_LOAD_MULTICASTENS4_14ComposedLayoutINS4_7SwizzleILi2ELi4ELi3EEENS4_18smem_ptr_flag_bitsILi8EEENSU_INS5_IJNSA_ILi8EEESI_EEENS5_IJSI_SB_EEEEEEEvNS4_8identityENS4_13SM90_TMA_LOADES1C_vS1D_EENS_8epilogue10collective6detail29Sm90TmaWarpSpecializedAdapterINS1H_15DefaultEpilogueISK_SL_SL_NS1G_6thread17LinearCombinationISK_Li1EffLNS1L_9ScaleType4KindE0ELNS_15FloatRoundStyleE2ESK_EENS1_15EpilogueDefaultEEEEEvvEEEEvNT_6ParamsE)
        /*0ed0*/ 	.short	0x0210
        /*0ed2*/ 	.short	0x0470


	//----- nvinfo : EIATTR_SW_WAR
	.align		4
.L_38:
        /*0ed4*/ 	.byte	0x04, 0x36
        /*0ed6*/ 	.short	(.L_40 - .L_39)
.L_39:
        /*0ed8*/ 	.word	0x00000008
.L_40:


//--------------------- .nv.callgraph             --------------------------
	.section	.nv.callgraph,"",@"SHT_CUDA_CALLGRAPH"
	.align	4
	.sectionentsize	8
	.align		4
        /*0000*/ 	.word	0x00000000
	.align		4
        /*0004*/ 	.word	0xffffffff
	.align		4
        /*0008*/ 	.word	0x00000000
	.align		4
        /*000c*/ 	.word	0xfffffffe
	.align		4
        /*0010*/ 	.word	0x00000000
	.align		4
        /*0014*/ 	.word	0xfffffffd
	.align		4
        /*0018*/ 	.word	0x00000000
	.align		4
        /*001c*/ 	.word	0xfffffffc


//--------------------- .nv.constant4             --------------------------
	.section	.nv.constant4,"a",@progbits
	.align	8
	.align		8
.nv.constant4:
        /*0000*/ 	.dword	_ZN39_INTERNAL_975f0383_4_k_cu_fa2d45c9_46164cuda3std3__45__cpo5beginE
	.align		8
        /*0008*/ 	.dword	_ZN39_INTERNAL_975f0383_4_k_cu_fa2d45c9_46164cuda3std3__45__cpo3endE
	.align		8
        /*0010*/ 	.dword	_ZN39_INTERNAL_975f0383_4_k_cu_fa2d45c9_46164cuda3std3__45__cpo6cbeginE
	.align		8
        /*0018*/ 	.dword	_ZN39_INTERNAL_975f0383_4_k_cu_fa2d45c9_46164cuda3std3__45__cpo4cendE
	.align		8
        /*0020*/ 	.dword	_ZN39_INTERNAL_975f0383_4_k_cu_fa2d45c9_46164cuda3std3__441_GLOBAL__N__975f0383_4_k_cu_fa2d45c9_46166ignoreE
	.align		8
        /*0028*/ 	.dword	_ZN39_INTERNAL_975f0383_4_k_cu_fa2d45c9_46164cuda3std3__419piecewise_constructE
	.align		8
        /*0030*/ 	.dword	_ZN39_INTERNAL_975f0383_4_k_cu_fa2d45c9_46164cuda3std3__48in_placeE
	.align		8
        /*0038*/ 	.dword	_ZN39_INTERNAL_975f0383_4_k_cu_fa2d45c9_46164cuda3std6ranges3__45__cpo4swapE
	.align		8
        /*0040*/ 	.dword	_ZN39_INTERNAL_975f0383_4_k_cu_fa2d45c9_46164cuda3std6ranges3__45__cpo9iter_moveE
	.align		8
        /*0048*/ 	.dword	_ZN39_INTERNAL_975f0383_4_k_cu_fa2d45c9_46164cute7productE
	.align		8
        /*0050*/ 	.dword	_ZN39_INTERNAL_975f0383_4_k_cu_fa2d45c9_46164cute1_E


//--------------------- .text._ZN7cutlass13device_kernelINS_4gemm6kernel13GemmUniversalIN4cute5tupleIJiiiiEEENS1_10collective13CollectiveMmaINS1_37MainloopSm90TmaGmmaWarpSpecializedFP8ILi4ENS5_IJNS4_1CILi1EEENSA_ILi2EEESB_EEENS1_35KernelTmaWarpSpecializedCooperativeEEENS5_IJNSA_ILi128EEENSA_ILi256EEENSA_ILi64EEEEEENS_12float_e4m3_tENS5_IJlSB_lEEESK_SL_NS4_8TiledMMAINS4_8MMA_AtomIJNS4_4SM904GMMA31MMA_64x256x32_F32E4M3E4M3_SS_TNILNSP_7ScaleInE1ELSR_1EEEEEENS4_6LayoutINS5_IJSC_SB_SB_EEENS5_IJSB_NSA_ILi0EEESW_EEEEENS5_IJNS4_10UnderscoreESZ_SZ_EEEEENS4_23SM90_TMA_LOAD_MULTICASTENS4_14ComposedLayoutINS4_7SwizzleILi2ELi4ELi3EEENS4_18smem_ptr_flag_bitsILi8EEENSU_INS5_IJNSA_ILi8EEESI_EEENS5_IJSI_SB_EEEEEEEvNS4_8identityENS4_13SM90_TMA_LOADES1C_vS1D_EENS_8epilogue10collective6detail29Sm90TmaWarpSpecializedAdapterINS1H_15DefaultEpilogueISK_SL_SL_NS1G_6thread17LinearCombinationISK_Li1EffLNS1L_9ScaleType4KindE0ELNS_15FloatRoundStyleE2ESK_EENS1_15EpilogueDefaultEEEEEvvEEEEvNT_6ParamsE --------------------------
	.section	.text._ZN7cutlass13device_kernelINS_4gemm6kernel13GemmUniversalIN4cute5tupleIJiiiiEEENS1_10collective13CollectiveMmaINS1_37MainloopSm90TmaGmmaWarpSpecializedFP8ILi4ENS5_IJNS4_1CILi1EEENSA_ILi2EEESB_EEENS1_35KernelTmaWarpSpecializedCooperativeEEENS5_IJNSA_ILi128EEENSA_ILi256EEENSA_ILi64EEEEEENS_12float_e4m3_tENS5_IJlSB_lEEESK_SL_NS4_8TiledMMAINS4_8MMA_AtomIJNS4_4SM904GMMA31MMA_64x256x32_F32E4M3E4M3_SS_TNILNSP_7ScaleInE1ELSR_1EEEEEENS4_6LayoutINS5_IJSC_SB_SB_EEENS5_IJSB_NSA_ILi0EEESW_EEEEENS5_IJNS4_10UnderscoreESZ_SZ_EEEEENS4_23SM90_TMA_LOAD_MULTICASTENS4_14ComposedLayoutINS4_7SwizzleILi2ELi4ELi3EEENS4_18smem_ptr_flag_bitsILi8EEENSU_INS5_IJNSA_ILi8EEESI_EEENS5_IJSI_SB_EEEEEEEvNS4_8identityENS4_13SM90_TMA_LOADES1C_vS1D_EENS_8epilogue10collective6detail29Sm90TmaWarpSpecializedAdapterINS1H_15DefaultEpilogueISK_SL_SL_NS1G_6thread17LinearCombinationISK_Li1EffLNS1L_9ScaleType4KindE0ELNS_15FloatRoundStyleE2ESK_EENS1_15EpilogueDefaultEEEEEvvEEEEvNT_6ParamsE,"ax",@progbits
	.align	128
.text._ZN7cutlass13device_kernelINS_4gemm6kernel13GemmUniversalIN4cute5tupleIJiiiiEEENS1_10collective13CollectiveMmaINS1_37MainloopSm90TmaGmmaWarpSpecializedFP8ILi4ENS5_IJNS4_1CILi1EEENSA_ILi2EEESB_EEENS1_35KernelTmaWarpSpecializedCooperativeEEENS5_IJNSA_ILi128EEENSA_ILi256EEENSA_ILi64EEEEEENS_12float_e4m3_tENS5_IJlSB_lEEESK_SL_NS4_8TiledMMAINS4_8MMA_AtomIJNS4_4SM904GMMA31MMA_64x256x32_F32E4M3E4M3_SS_TNILNSP_7ScaleInE1ELSR_1EEEEEENS4_6LayoutINS5_IJSC_SB_SB_EEENS5_IJSB_NSA_ILi0EEESW_EEEEENS5_IJNS4_10UnderscoreESZ_SZ_EEEEENS4_23SM90_TMA_LOAD_MULTICASTENS4_14ComposedLayoutINS4_7SwizzleILi2ELi4ELi3EEENS4_18smem_ptr_flag_bitsILi8EEENSU_INS5_IJNSA_ILi8EEESI_EEENS5_IJSI_SB_EEEEEEEvNS4_8identityENS4_13SM90_TMA_LOADES1C_vS1D_EENS_8epilogue10collective6detail29Sm90TmaWarpSpecializedAdapterINS1H_15DefaultEpilogueISK_SL_SL_NS1G_6thread17LinearCombinationISK_Li1EffLNS1L_9ScaleType4KindE0ELNS_15FloatRoundStyleE2ESK_EENS1_15EpilogueDefaultEEEEEvvEEEEvNT_6ParamsE:
        .type           _ZN7cutlass13device_kernelINS_4gemm6kernel13GemmUniversalIN4cute5tupleIJiiiiEEENS1_10collective13CollectiveMmaINS1_37MainloopSm90TmaGmmaWarpSpecializedFP8ILi4ENS5_IJNS4_1CILi1EEENSA_ILi2EEESB_EEENS1_35KernelTmaWarpSpecializedCooperativeEEENS5_IJNSA_ILi128EEENSA_ILi256EEENSA_ILi64EEEEEENS_12float_e4m3_tENS5_IJlSB_lEEESK_SL_NS4_8TiledMMAINS4_8MMA_AtomIJNS4_4SM904GMMA31MMA_64x256x32_F32E4M3E4M3_SS_TNILNSP_7ScaleInE1ELSR_1EEEEEENS4_6LayoutINS5_IJSC_SB_SB_EEENS5_IJSB_NSA_ILi0EEESW_EEEEENS5_IJNS4_10UnderscoreESZ_SZ_EEEEENS4_23SM90_TMA_LOAD_MULTICASTENS4_14ComposedLayoutINS4_7SwizzleILi2ELi4ELi3EEENS4_18smem_ptr_flag_bitsILi8EEENSU_INS5_IJNSA_ILi8EEESI_EEENS5_IJSI_SB_EEEEEEEvNS4_8identityENS4_13SM90_TMA_LOADES1C_vS1D_EENS_8epilogue10collective6detail29Sm90TmaWarpSpecializedAdapterINS1H_15DefaultEpilogueISK_SL_SL_NS1G_6thread17LinearCombinationISK_Li1EffLNS1L_9ScaleType4KindE0ELNS_15FloatRoundStyleE2ESK_EENS1_15EpilogueDefaultEEEEEvvEEEEvNT_6ParamsE,@function
        .size           _ZN7cutlass13device_kernelINS_4gemm6kernel13GemmUniversalIN4cute5tupleIJiiiiEEENS1_10collective13CollectiveMmaINS1_37MainloopSm90TmaGmmaWarpSpecializedFP8ILi4ENS5_IJNS4_1CILi1EEENSA_ILi2EEESB_EEENS1_35KernelTmaWarpSpecializedCooperativeEEENS5_IJNSA_ILi128EEENSA_ILi256EEENSA_ILi64EEEEEENS_12float_e4m3_tENS5_IJlSB_lEEESK_SL_NS4_8TiledMMAINS4_8MMA_AtomIJNS4_4SM904GMMA31MMA_64x256x32_F32E4M3E4M3_SS_TNILNSP_7ScaleInE1ELSR_1EEEEEENS4_6LayoutINS5_IJSC_SB_SB_EEENS5_IJSB_NSA_ILi0EEESW_EEEEENS5_IJNS4_10UnderscoreESZ_SZ_EEEEENS4_23SM90_TMA_LOAD_MULTICASTENS4_14ComposedLayoutINS4_7SwizzleILi2ELi4ELi3EEENS4_18smem_ptr_flag_bitsILi8EEENSU_INS5_IJNSA_ILi8EEESI_EEENS5_IJSI_SB_EEEEEEEvNS4_8identityENS4_13SM90_TMA_LOADES1C_vS1D_EENS_8epilogue10collective6detail29Sm90TmaWarpSpecializedAdapterINS1H_15DefaultEpilogueISK_SL_SL_NS1G_6thread17LinearCombinationISK_Li1EffLNS1L_9ScaleType4KindE0ELNS_15FloatRoundStyleE2ESK_EENS1_15EpilogueDefaultEEEEEvvEEEEvNT_6ParamsE,(.L_x_332 - _ZN7cutlass13device_kernelINS_4gemm6kernel13GemmUniversalIN4cute5tupleIJiiiiEEENS1_10collective13CollectiveMmaINS1_37MainloopSm90TmaGmmaWarpSpecializedFP8ILi4ENS5_IJNS4_1CILi1EEENSA_ILi2EEESB_EEENS1_35KernelTmaWarpSpecializedCooperativeEEENS5_IJNSA_ILi128EEENSA_ILi256EEENSA_ILi64EEEEEENS_12float_e4m3_tENS5_IJlSB_lEEESK_SL_NS4_8TiledMMAINS4_8MMA_AtomIJNS4_4SM904GMMA31MMA_64x256x32_F32E4M3E4M3_SS_TNILNSP_7ScaleInE1ELSR_1EEEEEENS4_6LayoutINS5_IJSC_SB_SB_EEENS5_IJSB_NSA_ILi0EEESW_EEEEENS5_IJNS4_10UnderscoreESZ_SZ_EEEEENS4_23SM90_TMA_LOAD_MULTICASTENS4_14ComposedLayoutINS4_7SwizzleILi2ELi4ELi3EEENS4_18smem_ptr_flag_bitsILi8EEENSU_INS5_IJNSA_ILi8EEESI_EEENS5_IJSI_SB_EEEEEEEvNS4_8identityENS4_13SM90_TMA_LOADES1C_vS1D_EENS_8epilogue10collective6detail29Sm90TmaWarpSpecializedAdapterINS1H_15DefaultEpilogueISK_SL_SL_NS1G_6thread17LinearCombinationISK_Li1EffLNS1L_9ScaleType4KindE0ELNS_15FloatRoundStyleE2ESK_EENS1_15EpilogueDefaultEEEEEvvEEEEvNT_6ParamsE)
        .other          _ZN7cutlass13device_kernelINS_4gemm6kernel13GemmUniversalIN4cute5tupleIJiiiiEEENS1_10collective13CollectiveMmaINS1_37MainloopSm90TmaGmmaWarpSpecializedFP8ILi4ENS5_IJNS4_1CILi1EEENSA_ILi2EEESB_EEENS1_35KernelTmaWarpSpecializedCooperativeEEENS5_IJNSA_ILi128EEENSA_ILi256EEENSA_ILi64EEEEEENS_12float_e4m3_tENS5_IJlSB_lEEESK_SL_NS4_8TiledMMAINS4_8MMA_AtomIJNS4_4SM904GMMA31MMA_64x256x32_F32E4M3E4M3_SS_TNILNSP_7ScaleInE1ELSR_1EEEEEENS4_6LayoutINS5_IJSC_SB_SB_EEENS5_IJSB_NSA_ILi0EEESW_EEEEENS5_IJNS4_10UnderscoreESZ_SZ_EEEEENS4_23SM90_TMA_LOAD_MULTICASTENS4_14ComposedLayoutINS4_7SwizzleILi2ELi4ELi3EEENS4_18smem_ptr_flag_bitsILi8EEENSU_INS5_IJNSA_ILi8EEESI_EEENS5_IJSI_SB_EEEEEEEvNS4_8identityENS4_13SM90_TMA_LOADES1C_vS1D_EENS_8epilogue10collective6detail29Sm90TmaWarpSpecializedAdapterINS1H_15DefaultEpilogueISK_SL_SL_NS1G_6thread17LinearCombinationISK_Li1EffLNS1L_9ScaleType4KindE0ELNS_15FloatRoundStyleE2ESK_EENS1_15EpilogueDefaultEEEEEvvEEEEvNT_6ParamsE,@"STO_CUDA_ENTRY STV_DEFAULT"
_ZN7cutlass13device_kernelINS_4gemm6kernel13GemmUniversalIN4cute5tupleIJiiiiEEENS1_10collective13CollectiveMmaINS1_37MainloopSm90TmaGmmaWarpSpecializedFP8ILi4ENS5_IJNS4_1CILi1EEENSA_ILi2EEESB_EEENS1_35KernelTmaWarpSpecializedCooperativeEEENS5_IJNSA_ILi128EEENSA_ILi256EEENSA_ILi64EEEEEENS_12float_e4m3_tENS5_IJlSB_lEEESK_SL_NS4_8TiledMMAINS4_8MMA_AtomIJNS4_4SM904GMMA31MMA_64x256x32_F32E4M3E4M3_SS_TNILNSP_7ScaleInE1ELSR_1EEEEEENS4_6LayoutINS5_IJSC_SB_SB_EEENS5_IJSB_NSA_ILi0EEESW_EEEEENS5_IJNS4_10UnderscoreESZ_SZ_EEEEENS4_23SM90_TMA_LOAD_MULTICASTENS4_14ComposedLayoutINS4_7SwizzleILi2ELi4ELi3EEENS4_18smem_ptr_flag_bitsILi8EEENSU_INS5_IJNSA_ILi8EEESI_EEENS5_IJSI_SB_EEEEEEEvNS4_8identityENS4_13SM90_TMA_LOADES1C_vS1D_EENS_8epilogue10collective6detail29Sm90TmaWarpSpecializedAdapterINS1H_15DefaultEpilogueISK_SL_SL_NS1G_6thread17LinearCombinationISK_Li1EffLNS1L_9ScaleType4KindE0ELNS_15FloatRoundStyleE2ESK_EENS1_15EpilogueDefaultEEEEEvvEEEEvNT_6ParamsE:
[----:B------:R-:W0:Y:S02]  /*0000*/  LDC R1, c[0x0][0x28] ;  /* 0x00000a00ff017b82 */ /* 0x000e240000000800 */
[----:B0-----:R-:W-:Y:S01]  /*0010*/  VIADD R1, R1, 0xffffff00 ;  /* 0xffffff0001017836 */ /* 0x001fe20000000000 */
[----:B------:R-:W0:Y:S01]  /*0020*/  S2R R5, SR_TID.X ;  /* 0x0000000000057919 */ /* 0x000e220000002100 */
[----:B------:R-:W-:Y:S01]  /*0030*/  ELECT P0, URZ, PT ;  /* 0x00000000003f782f */ /* 0x000fe20003800000 */
[----:B------:R-:W-:Y:S01]  /*0040*/  BSSY B0, `(.L_x_0) ;  /* 0x0000015000007945 */ /* 0x000fe20003800000 */
[--C-:B0-----:R-:W-:Y:S02]  /*0050*/  SHF.R.U32.HI R0, RZ, 0x5, R5.reuse ;  /* 0x00000005ff007819 */ /* 0x101fe40000011605 */
[----:B------:R-:W-:-:S03]  /*0060*/  SHF.R.U32.HI R2, RZ, 0x7, R5 ;  /* 0x00000007ff027819 */ /* 0x000fc60000011605 */
[----:B------:R-:W0:Y:S04]  /*0070*/  SHFL.IDX PT, R3, R0, RZ, 0x1f ;  /* 0x00001fff00037589 */ /* 0x000e2800000e0000 */
[----:B------:R-:W1:Y:S01]  /*0080*/  SHFL.IDX PT, R2, R2, RZ, 0x1f ;  /* 0x00001fff02027589 */ /* 0x000e6200000e0000 */
[----:B0-----:R-:W-:Y:S02]  /*0090*/  R2UR UR4, R3 ;  /* 0x00000000030472ca */ /* 0x001fe400000e0000 */
[----:B-1----:R-:W-:-:S11]  /*00a0*/  R2UR UR6, R2 ;  /* 0x00000000020672ca */ /* 0x002fd600000e0000 */
[----:B------:R-:W-:Y:S02]  /*00b0*/  USHF.R.S32.HI UR5, URZ, 0x1f, UR4 ;  /* 0x0000001f3f057899 */ /* 0x000fe40008011404 */
[----:B------:R-:W-:Y:S02]  /*00c0*/  ISETP.NE.OR P0, PT, RZ, UR4, !P0 ;  /* 0x00000004ff007c0c */ /* 0x000fe4000c705670 */
[----:B------:R-:W-:-:S04]  /*00d0*/  ULEA.HI UR5, UR5, UR4, URZ, 0x2 ;  /* 0x0000000405057291 */ /* 0x000fc8000f8f103f */
[----:B------:R-:W-:-:S04]  /*00e0*/  ULOP3.LUT UR5, UR5, 0xfffffffc, URZ, 0xc0, !UPT ;  /* 0xfffffffc05057892 */ /* 0x000fc8000f8ec03f */
[----:B------:R-:W-:-:S03]  /*00f0*/  UIADD3 UR8, UR4, -UR5, URZ ;  /* 0x8000000504087290 */ /* 0x000fc6000fffe03f */
[----:B------:R-:W-:Y:S09]  /*0100*/  @P0 BRA `(.L_x_1) ;  /* 0x0000000000200947 */ /* 0x000ff20003800000 */
[----:B------:R-:W-:Y:S02]  /*0110*/  ULDC.64 UR4, c[0x0][0x198] ;  /* 0x0000660000047ab9 */ /* 0x000fe40000000a00 */
[----:B------:R-:W-:Y:S02]  /*0120*/  UIADD3 UR10, UP0, UR4, 0xf0, URZ ;  /* 0x000000f0040a7890 */ /* 0x000fe4000ff1e03f */
[----:B------:R-:W-:Y:S02]  /*0130*/  UIADD3 UR4, UP1, UR4, 0x1f0, URZ ;  /* 0x000001f004047890 */ /* 0x000fe4000ff3e03f */
[----:B------:R-:W-:Y:S02]  /*0140*/  UIADD3.X UR11, URZ, UR5, URZ, UP0, !UPT ;  /* 0x000000053f0b7290 */ /* 0x000fe400087fe43f */
[----:B------:R-:W-:-:S07]  /*0150*/  UIADD3.X UR5, URZ, UR5, URZ, UP1, !UPT ;  /* 0x000000053f057290 */ /* 0x000fce0008ffe43f */
[----:B------:R0:W-:Y:S02]  /*0160*/  UTMACCTL.PF [UR10] ;  /* 0x000000000a0079b9 */ /* 0x0001e40008040000 */
[----:B------:R0:W-:Y:S02]  /*0170*/  UTMACCTL.PF [UR4] ;  /* 0x00000000040079b9 */ /* 0x0001e40008040000 */
[----:B0-----:R-:W-:Y:S01]  /*0180*/  NOP ;  /* 0x0000000000007918 */ /* 0x001fe20000000000 */
.L_x_1:
[----:B------:R-:W-:Y:S05]  /*0190*/  BSYNC B0 ;  /* 0x0000000000007941 */ /* 0x000fea0003800000 */
.L_x_0:
[----:B------:R-:W0:Y:S01]  /*01a0*/  SHFL.IDX PT, R3, R0, RZ, 0x1f ;  /* 0x00001fff00037589 */ /* 0x000e2200000e0000 */
[----:B------:R-:W-:Y:S01]  /*01b0*/  UISETP.NE.AND UP0, UPT, UR8, 0x3, UPT ;  /* 0x000000030800788c */ /* 0x000fe2000bf05270 */
[----:B------:R-:W-:Y:S01]  /*01c0*/  ISETP.NE.AND P2, PT, RZ, UR6, PT ;  /* 0x00000006ff007c0c */ /* 0x000fe2000bf45270 */
[----:B------:R-:W-:Y:S02]  /*01d0*/  UIADD3 UR10, UR6, -0x1, URZ ;  /* 0xffffffff060a7890 */ /* 0x000fe4000fffe03f */
[----:B------:R-:W-:Y:S02]  /*01e0*/  UISETP.EQ.OR UP0, UPT, UR8, URZ, !UP0 ;  /* 0x0000003f0800728c */ /* 0x000fe4000c702670 */
[----:B------:R-:W-:Y:S02]  /*01f0*/  UISETP.GE.U32.AND UP1, UPT, UR10, 0x2, UPT ;  /* 0x000000020a00788c */ /* 0x000fe4000bf26070 */
[----:B------:R-:W-:-:S04]  /*0200*/  UISETP.EQ.AND UP0, UPT, UR6, URZ, UP0 ;  /* 0x0000003f0600728c */ /* 0x000fc80008702270 */
[----:B------:R-:W-:-:S04]  /*0210*/  USEL UR13, URZ, 0x1, !UP0 ;  /* 0x000000013f0d7887 */ /* 0x000fc8000c000000 */
[----:B------:R-:W-:Y:S01]  /*0220*/  USEL UR13, UR13, 0x2, UP1 ;  /* 0x000000020d0d7887 */ /* 0x000fe20008800000 */
[----:B0-----:R-:W-:-:S13]  /*0230*/  ISETP.NE.AND P0, PT, R3, RZ, PT ;  /* 0x000000ff0300720c */ /* 0x001fda0003f05270 */
[----:B------:R-:W-:Y:S05]  /*0240*/  @P0 BRA `(.L_x_2) ;  /* 0x0000000000580947 */ /* 0x000fea0003800000 */
[----:B------:R-:W0:Y:S01]  /*0250*/  S2UR UR9, SR_CgaCtaId ;  /* 0x00000000000979c3 */ /* 0x000e220000008800 */
[----:B------:R-:W-:Y:S01]  /*0260*/  UMOV UR4, 0x400 ;  /* 0x0000040000047882 */ /* 0x000fe20000000000 */
[----:B------:R-:W-:Y:S01]  /*0270*/  UMOV UR5, 0x1 ;  /* 0x0000000100057882 */ /* 0x000fe20000000000 */
[----:B------:R-:W-:Y:S01]  /*0280*/  UMOV UR6, 0x4 ;  /* 0x0000000400067882 */ /* 0x000fe20000000000 */
[----:B------:R-:W-:Y:S01]  /*0290*/  ELECT P0, URZ, PT ;  /* 0x00000000003f782f */ /* 0x000fe20003800000 */
[----:B------:R-:W-:-:S04]  /*02a0*/  UIADD3 UR6, -UR6, 0x100000, URZ ;  /* 0x0010000006067890 */ /* 0x000fc8000fffe13f */
[----:B------:R-:W-:Y:S02]  /*02b0*/  USHF.L.U32 UR7, UR6, 0xb, URZ ;  /* 0x0000000b06077899 */ /* 0x000fe4000800063f */
[----:B------:R-:W-:Y:S02]  /*02c0*/  USHF.L.U32 UR6, UR6, 0x1, URZ ;  /* 0x0000000106067899 */ /* 0x000fe4000800063f */
[----:B0-----:R-:W-:Y:S02]  /*02d0*/  ULEA UR9, UR9, UR4, 0x18 ;  /* 0x0000000409097291 */ /* 0x001fe4000f8ec03f */
[----:B------:R-:W-:-:S04]  /*02e0*/  UIADD3 UR4, -UR5, 0x100000, URZ ;  /* 0x0010000005047890 */ /* 0x000fc8000fffe13f */
[----:B------:R-:W-:Y:S02]  /*02f0*/  USHF.L.U32 UR5, UR4, 0xb, URZ ;  /* 0x0000000b04057899 */ /* 0x000fe4000800063f */
[----:B------:R-:W-:Y:S01]  /*0300*/  USHF.L.U32 UR4, UR4, 0x1, URZ ;  /* 0x0000000104047899 */ /* 0x000fe2000800063f */
[----:B------:R-:W0:Y:S11]  /*0310*/  FENCE.VIEW.ASYNC.S ;  /* 0x00000000000073c6 */ /* 0x000e360000000000 */
[----:B0-----:R0:W1:Y:S01]  /*0320*/  SYNCS.EXCH.64 URZ, [UR9], UR4 ;  /* 0x00000004093f75b2 */ /* 0x0010620008000100 */
[----:B------:R0:W2:Y:S01]  /*0330*/  SYNCS.EXCH.64 URZ, [UR9+0x20], UR6 ;  /* 0x00002006093f75b2 */ /* 0x0000a20008000100 */
[----:B------:R0:W3:Y:S01]  /*0340*/  SYNCS.EXCH.64 URZ, [UR9+0x8], UR4 ;  /* 0x00000804093f75b2 */ /* 0x0000e20008000100 */
[----:B------:R0:W4:Y:S01]  /*0350*/  SYNCS.EXCH.64 URZ, [UR9+0x28], UR6 ;  /* 0x00002806093f75b2 */ /* 0x0001220008000100 */
[----:B------:R0:W0:Y:S01]  /*0360*/  SYNCS.EXCH.64 URZ, [UR9+0x10], UR4 ;  /* 0x00001004093f75b2 */ /* 0x0000220008000100 */
[----:B------:R0:W0:Y:S01]  /*0370*/  SYNCS.EXCH.64 URZ, [UR9+0x30], UR6 ;  /* 0x00003006093f75b2 */ /* 0x0000220008000100 */
[----:B------:R0:W0:Y:S01]  /*0380*/  SYNCS.EXCH.64 URZ, [UR9+0x18], UR4 ;  /* 0x00001804093f75b2 */ /* 0x0000220008000100 */
[----:B------:R0:W0:Y:S01]  /*0390*/  SYNCS.EXCH.64 URZ, [UR9+0x38], UR6 ;  /* 0x00003806093f75b2 */ /* 0x0000220008000100 */
[----:B------:R-:W-:Y:S01]  /*03a0*/  NOP ;  /* 0x0000000000007918 */ /* 0x000fe20000000000 */
.L_x_2:
[----:B------:R-:W-:Y:S01]  /*03b0*/  SHF.R.S32.HI R4, RZ, 0x1f, R5 ;  /* 0x0000001fff047819 */ /* 0x000fe20000011405 */
[----:B------:R-:W5:Y:S01]  /*03c0*/  SHFL.IDX PT, R0, R0, RZ, 0x1f ;  /* 0x00001fff00007589 */ /* 0x000f6200000e0000 */
[----:B------:R-:W-:Y:S01]  /*03d0*/  ELECT P0, URZ, PT ;  /* 0x00000000003f782f */ /* 0x000fe20003800000 */
[----:B0-----:R-:W0:Y:S01]  /*03e0*/  S2UR UR9, SR_CTAID.X ;  /* 0x00000000000979c3 */ /* 0x001e220000002500 */
[----:B------:R-:W-:Y:S01]  /*03f0*/  LEA.HI R4, R4, R5, RZ, 0x7 ;  /* 0x0000000504047211 */ /* 0x000fe200078f38ff */
[----:B------:R-:W1:Y:S01]  /*0400*/  S2R R2, SR_CTAID.Y ;  /* 0x0000000000027919 */ /* 0x000e620000002600 */
[----:B------:R-:W-:Y:S01]  /*0410*/  SHF.R.S32.HI R6, RZ, 0x1f, R3 ;  /* 0x0000001fff067819 */ /* 0x000fe20000011403 */
[----:B------:R-:W-:Y:S01]  /*0420*/  ULDC UR4, c[0x0][0x154] ;  /* 0x0000550000047ab9 */ /* 0x000fe20000000800 */
[----:B------:R-:W-:Y:S01]  /*0430*/  LOP3.LUT R4, R4, 0xffffff80, RZ, 0xc0, !PT ;  /* 0xffffff8004047812 */ /* 0x000fe200078ec0ff */
[----:B------:R-:W-:Y:S01]  /*0440*/  NOP ;  /* 0x0000000000007918 */ /* 0x000fe20000000000 */
[----:B------:R-:W-:Y:S01]  /*0450*/  LEA.HI R6, R6, R3, RZ, 0x2 ;  /* 0x0000000306067211 */ /* 0x000fe200078f10ff */
[----:B------:R-:W2:Y:S01]  /*0460*/  LDC R11, c[0x0][0x148] ;  /* 0x00005200ff0b7b82 */ /* 0x000ea20000000800 */
[----:B------:R-:W-:Y:S01]  /*0470*/  NOP ;  /* 0x0000000000007918 */ /* 0x000fe20000000000 */
[----:B------:R-:W-:Y:S01]  /*0480*/  IMAD.IADD R4, R5, 0x1, -R4 ;  /* 0x0000000105047824 */ /* 0x000fe200078e0a04 */
[----:B------:R-:W-:-:S04]  /*0490*/  LOP3.LUT R6, R6, 0x3ffffffc, RZ, 0xc0, !PT ;  /* 0x3ffffffc06067812 */ /* 0x000fc800078ec0ff */
[----:B------:R-:W-:Y:S01]  /*04a0*/  SHF.R.S32.HI R5, RZ, 0x1f, R4 ;  /* 0x0000001fff057819 */ /* 0x000fe20000011404 */
[----:B------:R-:W-:Y:S01]  /*04b0*/  IMAD.IADD R6, R3, 0x1, -R6 ;  /* 0x0000000103067824 */ /* 0x000fe200078e0a06 */
[----:B------:R-:W3:Y:S02]  /*04c0*/  LDC R8, c[0x0][0x144] ;  /* 0x00005100ff087b82 */ /* 0x000ee40000000800 */
[----:B------:R-:W-:Y:S02]  /*04d0*/  LEA.HI R5, R5, R4, RZ, 0x3 ;  /* 0x0000000405057211 */ /* 0x000fe400078f18ff */
[----:B-----5:R-:W-:Y:S02]  /*04e0*/  ISETP.NE.OR P0, PT, R0, RZ, !P0 ;  /* 0x000000ff0000720c */ /* 0x020fe40004705670 */
[--C-:B------:R-:W-:Y:S02]  /*04f0*/  SHF.R.S32.HI R0, RZ, 0x3, R5.reuse ;  /* 0x00000003ff007819 */ /* 0x100fe40000011405 */
[----:B------:R-:W-:-:S04]  /*0500*/  SHF.R.S32.HI R5, RZ, 0x1f, R5 ;  /* 0x0000001fff057819 */ /* 0x000fc80000011405 */
[----:B------:R-:W-:-:S04]  /*0510*/  LEA.HI R5, R5, R0, RZ, 0x2 ;  /* 0x0000000005057211 */ /* 0x000fc800078f10ff */
[----:B------:R-:W-:Y:S01]  /*0520*/  LOP3.LUT R5, R5, 0xfffffffc, RZ, 0xc0, !PT ;  /* 0xfffffffc05057812 */ /* 0x000fe200078ec0ff */
[----:B------:R-:W-:Y:S01]  /*0530*/  VOTEU.ALL UP0, P0 ;  /* 0x00000000003f7886 */ /* 0x000fe20000000000 */
[----:B-1----:R-:W-:Y:S01]  /*0540*/  I2FP.F32.U32 R7, R2 ;  /* 0x0000000200077245 */ /* 0x002fe20000201000 */
[----:B------:R-:W-:Y:S02]  /*0550*/  VOTEU.ALL UP1, P0 ;  /* 0x00000000003f7886 */ /* 0x000fe40000020000 */
[----:B------:R-:W-:Y:S01]  /*0560*/  IMAD.IADD R5, R0, 0x1, -R5 ;  /* 0x0000000100057824 */ /* 0x000fe200078e0a05 */
[----:B------:R-:W1:Y:S01]  /*0570*/  @!UP0 S2UR UR7, SR_CgaCtaId ;  /* 0x00000000000789c3 */ /* 0x000e620000008800 */
[----:B0-----:R-:W-:Y:S01]  /*0580*/  I2FP.F32.U32 R0, UR9 ;  /* 0x0000000900007c45 */ /* 0x001fe20008201000 */
[----:B------:R-:W-:Y:S01]  /*0590*/  FMUL R9, R7, UR4 ;  /* 0x0000000407097c20 */ /* 0x000fe20008400000 */
[----:B------:R-:W-:Y:S01]  /*05a0*/  IMAD R5, R6, 0x4, R5 ;  /* 0x0000000406057824 */ /* 0x000fe200078e0205 */
[----:B------:R-:W-:Y:S01]  /*05b0*/  ULDC UR4, c[0x0][0x150] ;  /* 0x0000540000047ab9 */ /* 0x000fe20000000800 */
[----:B------:R-:W-:Y:S01]  /*05c0*/  @!UP0 UMOV UR6, 0x400 ;  /* 0x0000040000068882 */ /* 0x000fe20000000000 */
[----:B------:R-:W-:Y:S01]  /*05d0*/  FMUL R7, R0, UR4 ;  /* 0x0000000400077c20 */ /* 0x000fe20008400000 */
[----:B------:R-:W-:Y:S01]  /*05e0*/  IMAD.SHL.U32 R0, R5, 0x4, RZ ;  /* 0x0000000405007824 */ /* 0x000fe200078e00ff */
[----:B------:R-:W0:Y:S01]  /*05f0*/  LDC R6, c[0x0][0x140] ;  /* 0x00005000ff067b82 */ /* 0x000e220000000800 */
[----:B------:R-:W5:Y:S01]  /*0600*/  F2I.U32.TRUNC.NTZ R9, R9 ;  /* 0x0000000900097305 */ /* 0x000f62000020f000 */
[----:B------:R-:W-:-:S02]  /*0610*/  UMOV UR4, 0x20 ;  /* 0x0000002000047882 */ /* 0x000fc40000000000 */
[----:B------:R-:W-:Y:S01]  /*0620*/  LOP3.LUT R10, R5, 0xc, R0, 0x78, !PT ;  /* 0x0000000c050a7812 */ /* 0x000fe200078e7800 */
[----:B------:R-:W-:-:S04]  /*0630*/  @!UP0 UIADD3 UR4, -UR4, 0x100000, URZ ;  /* 0x0010000004048890 */ /* 0x000fc8000fffe13f */
[----:B------:R-:W-:Y:S02]  /*0640*/  @!UP0 USHF.L.U32 UR5, UR4, 0xb, URZ ;  /* 0x0000000b04058899 */ /* 0x000fe4000800063f */
[----:B------:R-:W-:Y:S01]  /*0650*/  @!UP0 USHF.L.U32 UR4, UR4, 0x1, URZ ;  /* 0x0000000104048899 */ /* 0x000fe2000800063f */
[----:B------:R-:W4:Y:S01]  /*0660*/  F2I.U32.TRUNC.NTZ R7, R7 ;  /* 0x0000000700077305 */ /* 0x000f22000020f000 */
[----:B------:R0:W-:Y:S01]  /*0670*/  STL [R1+0x78], R10 ;  /* 0x0000780a01007387 */ /* 0x0001e20000100800 */
[----:B-----5:R-:W-:Y:S01]  /*0680*/  IMAD.MOV R12, RZ, RZ, -R9 ;  /* 0x000000ffff0c7224 */ /* 0x020fe200078e0a09 */
[----:B-1----:R-:W-:Y:S01]  /*0690*/  @!UP0 ULEA UR6, UR7, UR6, 0x18 ;  /* 0x0000000607068291 */ /* 0x002fe2000f8ec03f */
[----:B------:R-:W-:Y:S02]  /*06a0*/  VOTEU.ALL UP0, P0 ;  /* 0x00000000003f7886 */ /* 0x000fe40000000000 */
[----:B--2---:R-:W-:Y:S01]  /*06b0*/  IMAD R5, R11, R12, R2 ;  /* 0x0000000c0b057224 */ /* 0x004fe200078e0202 */
[----:B------:R-:W-:-:S02]  /*06c0*/  LOP3.LUT P0, RZ, R4, 0x7, RZ, 0xc0, !PT ;  /* 0x0000000704ff7812 */ /* 0x000fc4000780c0ff */
[----:B0-----:R-:W-:Y:S01]  /*06d0*/  ISETP.EQ.U32.AND P4, PT, R6, 0x1, PT ;  /* 0x000000010600780c */ /* 0x001fe20003f82070 */
[----:B----4-:R-:W-:Y:S01]  /*06e0*/  IMAD.MOV R7, RZ, RZ, -R7 ;  /* 0x000000ffff077224 */ /* 0x010fe200078e0a07 */
[----:B------:R-:W-:Y:S02]  /*06f0*/  ISETP.NE.AND P1, PT, R5, R10, PT ;  /* 0x0000000a0500720c */ /* 0x000fe40003f25270 */
[----:B------:R-:W-:Y:S01]  /*0700*/  ISETP.LT.U32.AND P0, PT, R10, 0x2, !P0 ;  /* 0x000000020a00780c */ /* 0x000fe20004701070 */
[----:B---3--:R-:W-:Y:S01]  /*0710*/  IMAD R0, R8, R7, UR9 ;  /* 0x0000000908007e24 */ /* 0x008fe2000f8e0207 */
[----:B------:R-:W0:Y:S02]  /*0720*/  FENCE.VIEW.ASYNC.S ;  /* 0x00000000000073c6 */ /* 0x000e240000000000 */
[----:B0-----:R0:W1:Y:S02]  /*0730*/  @!UP0 SYNCS.EXCH.64 URZ, [UR6+0x50], UR4 ;  /* 0x00005004063f85b2 */ /* 0x0010640008000100 */
[----:B------:R-:W-:-:S04]  /*0740*/  ISETP.EQ.OR P1, PT, R0, RZ, !P1 ;  /* 0x000000ff0000720c */ /* 0x000fc80004f22670 */
[----:B------:R-:W-:Y:S01]  /*0750*/  PLOP3.LUT P0, PT, P0, P1, PT, 0x80, 0x0 ;  /* 0x000000000000781c */ /* 0x000fe20000703070 */
[----:B------:R0:W2:Y:S01]  /*0760*/  @!UP1 SYNCS.EXCH.64 URZ, [UR6+0x58], UR4 ;  /* 0x00005804063f95b2 */ /* 0x0000a20008000100 */
[----:B------:R-:W-:Y:S01]  /*0770*/  NOP ;  /* 0x0000000000007918 */ /* 0x000fe20000000000 */
[----:B------:R-:W-:Y:S10]  /*0780*/  @!P4 BRA `(.L_x_3) ;  /* 0x000000000008c947 */ /* 0x000ff40003800000 */
[----:B-12---:R-:W-:Y:S01]  /*0790*/  UCGABAR_ARV ;  /* 0x00000000000079c7 */ /* 0x006fe20008000000 */
[----:B------:R-:W-:Y:S05]  /*07a0*/  BRA `(.L_x_4) ;  /* 0x0000000000047947 */ /* 0x000fea0003800000 */
.L_x_3:
[----:B-12---:R-:W-:Y:S01]  /*07b0*/  NOP ;  /* 0x0000000000007918 */ /* 0x006fe20000000000 */
.L_x_4:
[----:B------:R-:W1:Y:S01]  /*07c0*/  LDC R3, c[0x0][0x65c] ;  /* 0x00019700ff037b82 */ /* 0x000e620000000800 */
[----:B------:R-:W-:Y:S02]  /*07d0*/  IMAD.U32 R4, RZ, RZ, UR9 ;  /* 0x00000009ff047e24 */ /* 0x000fe4000f8e00ff */
[----:B------:R-:W-:Y:S01]  /*07e0*/  IMAD.MOV.U32 R5, RZ, RZ, RZ ;  /* 0x000000ffff057224 */ /* 0x000fe200078e00ff */
[----:B-1----:R-:W-:-:S13]  /*07f0*/  ISETP.NE.AND P3, PT, R3, 0x1, PT ;  /* 0x000000010300780c */ /* 0x002fda0003f65270 */
[----:B------:R-:W1:Y:S01]  /*0800*/  @P3 LDC R7, c[0x0][0x10] ;  /* 0x00000400ff073b82 */ /* 0x000e620000000800 */
[----:B------:R-:W-:Y:S02]  /*0810*/  @P3 IMAD.MOV.U32 R3, RZ, RZ, RZ ;  /* 0x000000ffff033224 */ /* 0x000fe400078e00ff */
[----:B------:R-:W-:-:S05]  /*0820*/  @P3 IMAD.MOV.U32 R13, RZ, RZ, RZ ;  /* 0x000000ffff0d3224 */ /* 0x000fca00078e00ff */
[----:B------:R-:W2:Y:S01]  /*0830*/  @!P3 LDC R9, c[0x0][0xc] ;  /* 0x00000300ff09bb82 */ /* 0x000ea20000000800 */
[----:B-1----:R-:W-:-:S04]  /*0840*/  @P3 IMAD.WIDE.U32 R6, R7, UR9, R2 ;  /* 0x0000000907063c25 */ /* 0x002fc8000f8e0002 */
[----:B------:R-:W-:Y:S02]  /*0850*/  @P3 IMAD.MOV.U32 R19, RZ, RZ, R6 ;  /* 0x000000ffff133224 */ /* 0x000fe400078e0006 */
[----:B------:R-:W-:Y:S02]  /*0860*/  @P3 IMAD.IADD R23, R7, 0x1, R13 ;  /* 0x0000000107173824 */ /* 0x000fe400078e020d */
[----:B--2---:R-:W-:-:S04]  /*0870*/  @!P3 IMAD.WIDE.U32 R4, R2, R9, R4 ;  /* 0x000000090204b225 */ /* 0x004fc800078e0004 */
[----:B------:R-:W-:Y:S02]  /*0880*/  @!P3 IMAD.MOV.U32 R19, RZ, RZ, R4 ;  /* 0x000000ffff13b224 */ /* 0x000fe400078e0004 */
[----:B------:R-:W-:-:S03]  /*0890*/  @!P3 IMAD.MOV.U32 R23, RZ, RZ, R5 ;  /* 0x000000ffff17b224 */ /* 0x000fc600078e0005 */
[----:B------:R1:W-:Y:S04]  /*08a0*/  STL [R1+0x80], R19 ;  /* 0x0000801301007387 */ /* 0x0003e80000100800 */
[----:B------:R1:W-:Y:S01]  /*08b0*/  STL [R1+0x7c], R23 ;  /* 0x00007c1701007387 */ /* 0x0003e20000100800 */
[----:B------:R-:W-:Y:S05]  /*08c0*/  @!P4 BRA `(.L_x_5) ;  /* 0x00000000000cc947 */ /* 0x000fea0003800000 */
[----:B------:R-:W-:Y:S01]  /*08d0*/  UCGABAR_WAIT ;  /* 0x0000000000007dc7 */ /* 0x000fe20008000000 */
[----:B------:R-:W-:Y:S01]  /*08e0*/  CCTL.IVALL ;  /* 0x00000000ff00798f */ /* 0x000fe20002000000 */
[----:B------:R-:W-:Y:S05]  /*08f0*/  BRA `(.L_x_6) ;  /* 0x0000000000047947 */ /* 0x000fea0003800000 */
.L_x_5:
[----:B------:R-:W-:Y:S06]  /*0900*/  BAR.SYNC.DEFER_BLOCKING 0x0 ;  /* 0x0000000000007b1d */ /* 0x000fec0000010000 */
.L_x_6:
[----:B------:R-:W-:Y:S05]  /*0910*/  @!P2 BRA `(.L_x_7) ;  /* 0x000000e00088a947 */ /* 0x000fea0003800000 */
[----:B------:R-:W-:-:S06]  /*0920*/  UISETP.GT.U32.AND UP0, UPT, UR10, 0x1, UPT ;  /* 0x000000010a00788c */ /* 0x000fcc000bf04070 */
[----:B------:R-:W-:-:S13]  /*0930*/  PLOP3.LUT P1, PT, PT, PT, UP0, 0x80, 0x0 ;  /* 0x000000000000781c */ /* 0x000fda0003f2f008 */
[----:B0-----:R-:W-:Y:S05]  /*0940*/  @P1 EXIT ;  /* 0x000000000000194d */ /* 0x001fea0003800000 */
[----:B------:R-:W-:Y:S01]  /*0950*/  IMAD.MOV.U32 R6, RZ, RZ, -0x1 ;  /* 0xffffffffff067424 */ /* 0x000fe200078e00ff */
[----:B------:R-:W-:Y:S01]  /*0960*/  ULDC.64 UR4, c[0x0][0x650] ;  /* 0x0001940000047ab9 */ /* 0x000fe20000000a00 */
[----:B------:R-:W-:Y:S01]  /*0970*/  IMAD.MOV.U32 R5, RZ, RZ, -0x1 ;  /* 0xffffffffff057424 */ /* 0x000fe200078e00ff */
[----:B------:R-:W-:Y:S01]  /*0980*/  ISETP.GE.U32.AND P1, PT, R19, UR4, PT ;  /* 0x0000000413007c0c */ /* 0x000fe2000bf26070 */
[----:B------:R-:W-:Y:S01]  /*0990*/  UMOV UR22, 0xffffffff ;  /* 0xffffffff00167882 */ /* 0x000fe20000000000 */
[----:B------:R0:W-:Y:S01]  /*09a0*/  STL [R1+0x88], R6 ;  /* 0x0000880601007387 */ /* 0x0001e20000100800 */
[----:B------:R-:W-:Y:S02]  /*09b0*/  PRMT R4, RZ, 0x7610, R4 ;  /* 0x00007610ff047816 */ /* 0x000fe40000000004 */
[----:B------:R-:W-:Y:S01]  /*09c0*/  ISETP.GE.U32.AND.EX P1, PT, R23, UR5, PT, P1 ;  /* 0x0000000517007c0c */ /* 0x000fe2000bf26110 */
[----:B------:R0:W-:-:S12]  /*09d0*/  STL [R1+0x84], R5 ;  /* 0x0000840501007387 */ /* 0x0001d80000100800 */
[----:B0-----:R-:W-:Y:S05]  /*09e0*/  @P1 BRA `(.L_x_8) ;  /* 0x0000000400381947 */ /* 0x001fea0003800000 */
[----:B------:R-:W0:Y:S01]  /*09f0*/  LDC.64 R14, c[0x0][0x628] ;  /* 0x00018a00ff0e7b82 */ /* 0x000e220000000a00 */
[----:B------:R-:W-:Y:S02]  /*0a00*/  IMAD.MOV.U32 R4, RZ, RZ, R19 ;  /* 0x000000ffff047224 */ /* 0x000fe400078e0013 */
[----:B------:R-:W-:-:S05]  /*0a10*/  IMAD.MOV.U32 R5, RZ, RZ, R23 ;  /* 0x000000ffff057224 */ /* 0x000fca00078e0017 */
[----:B------:R-:W2:Y:S08]  /*0a20*/  LDC R10, c[0x0][0x630] ;  /* 0x00018c00ff0a7b82 */ /* 0x000eb00000000800 */
[----:B------:R-:W3:Y:S01]  /*0a30*/  LDC.64 R16, c[0x0][0x620] ;  /* 0x00018800ff107b82 */ /* 0x000ee20000000a00 */
[----:B0-----:R-:W-:-:S04]  /*0a40*/  ISETP.NE.U32.AND P1, PT, R14, RZ, PT ;  /* 0x000000ff0e00720c */ /* 0x001fc80003f25070 */
[----:B------:R-:W-:-:S13]  /*0a50*/  ISETP.NE.AND.EX P1, PT, R15, RZ, PT, P1 ;  /* 0x000000ff0f00720c */ /* 0x000fda0003f25310 */
[----:B--23--:R-:W-:Y:S05]  /*0a60*/  @!P1 BRA `(.L_x_9) ;  /* 0x0000000000289947 */ /* 0x00cfea0003800000 */
[----:B------:R-:W0:Y:S02]  /*0a70*/  LDC R9, c[0x0][0x634] ;  /* 0x00018d00ff097b82 */ /* 0x000e240000000800 */
[----:B0-----:R-:W-:-:S05]  /*0a80*/  IADD3 R9, P1, R19, R9, RZ ;  /* 0x0000000913097210 */ /* 0x001fca0007f3e0ff */
[----:B------:R-:W-:-:S04]  /*0a90*/  IMAD.X R13, RZ, RZ, R23, P1 ;  /* 0x000000ffff0d7224 */ /* 0x000fc800008e0617 */
[----:B------:R-:W-:-:S04]  /*0aa0*/  IMAD.WIDE.U32 R4, R13, R14, RZ ;  /* 0x0000000e0d047225 */ /* 0x000fc800078e00ff */
[----:B------:R-:W-:-:S04]  /*0ab0*/  IMAD.WIDE.U32 R6, P1, R9, R15, R4 ;  /* 0x0000000f09067225 */ /* 0x000fc80007820004 */
[----:B------:R-:W-:-:S04]  /*0ac0*/  IMAD.WIDE.U32 R4, R9, R14, RZ ;  /* 0x0000000e09047225 */ /* 0x000fc800078e00ff */
[----:B------:R-:W-:Y:S01]  /*0ad0*/  IMAD.X R9, RZ, RZ, RZ, P1 ;  /* 0x000000ffff097224 */ /* 0x000fe200008e06ff */
[----:B------:R-:W-:Y:S01]  /*0ae0*/  IADD3 RZ, P1, R5, R6, RZ ;  /* 0x0000000605ff7210 */ /* 0x000fe20007f3e0ff */
[----:B------:R-:W-:-:S04]  /*0af0*/  IMAD.MOV.U32 R8, RZ, RZ, R7 ;  /* 0x000000ffff087224 */ /* 0x000fc800078e0007 */
[----:B------:R-:W-:-:S08]  /*0b00*/  IMAD.WIDE.U32.X R4, R13, R15, R8, P1 ;  /* 0x0000000f0d047225 */ /* 0x000fd000008e0408 */
.L_x_9:
[----:B------:R-:W0:Y:S01]  /*0b10*/  LDC.64 R20, c[0x0][0x640] ;  /* 0x00019000ff147b82 */ /* 0x000e220000000a00 */
[-C--:B------:R-:W-:Y:S01]  /*0b20*/  SHF.R.U64 R22, R4, R10.reuse, R5 ;  /* 0x0000000a04167219 */ /* 0x080fe20000001205 */
[----:B------:R-:W-:Y:S01]  /*0b30*/  IMAD.MOV.U32 R4, RZ, RZ, R19 ;  /* 0x000000ffff047224 */ /* 0x000fe200078e0013 */
[----:B------:R-:W-:Y:S01]  /*0b40*/  SHF.R.U32.HI R3, RZ, R10, R5 ;  /* 0x0000000aff037219 */ /* 0x000fe20000011605 */
[----:B------:R-:W-:Y:S01]  /*0b50*/  IMAD.MOV.U32 R5, RZ, RZ, R23 ;  /* 0x000000ffff057224 */ /* 0x000fe200078e0017 */
[----:B------:R-:W-:Y:S01]  /*0b60*/  IADD3 R7, P1, RZ, -R22, RZ ;  /* 0x80000016ff077210 */ /* 0x000fe20007f3e0ff */
[----:B-1----:R-:W-:Y:S02]  /*0b70*/  IMAD R23, R11, R12, R2 ;  /* 0x0000000c0b177224 */ /* 0x002fe400078e0202 */
[----:B------:R-:W1:Y:S01]  /*0b80*/  LDC R8, c[0x0][0x618] ;  /* 0x00018600ff087b82 */ /* 0x000e620000000800 */
[----:B------:R-:W-:Y:S02]  /*0b90*/  IMAD.MOV.U32 R11, RZ, RZ, 0x1 ;  /* 0x00000001ff0b7424 */ /* 0x000fe400078e00ff */
[----:B------:R-:W-:-:S02]  /*0ba0*/  IMAD.X R3, RZ, RZ, ~R3, P1 ;  /* 0x000000ffff037224 */ /* 0x000fc400008e0e03 */
[----:B------:R-:W-:-:S03]  /*0bb0*/  IMAD.WIDE.U32 R4, R7, R16, R4 ;  /* 0x0000001007047225 */ /* 0x000fc600078e0004 */
[----:B------:R-:W2:Y:S01]  /*0bc0*/  LDC R14, c[0x0][0x608] ;  /* 0x00018200ff0e7b82 */ /* 0x000ea20000000800 */
[----:B------:R-:W-:-:S04]  /*0bd0*/  IMAD R6, R3, R16, RZ ;  /* 0x0000001003067224 */ /* 0x000fc800078e02ff */
[----:B------:R-:W-:-:S03]  /*0be0*/  IMAD R3, R7, R17, R6 ;  /* 0x0000001107037224 */ /* 0x000fc600078e0206 */
[----:B------:R-:W3:Y:S01]  /*0bf0*/  LDC R18, c[0x0][0x658] ;  /* 0x00019600ff127b82 */ /* 0x000ee20000000800 */
[----:B------:R-:W-:Y:S01]  /*0c00*/  IMAD.IADD R3, R5, 0x1, R3 ;  /* 0x0000000105037824 */ /* 0x000fe200078e0203 */
[----:B0-----:R-:W-:Y:S01]  /*0c10*/  ISETP.NE.U32.AND P1, PT, R20, RZ, PT ;  /* 0x000000ff1400720c */ /* 0x001fe20003f25070 */
[----:B------:R-:W-:-:S03]  /*0c20*/  IMAD.MOV.U32 R5, RZ, RZ, -0x1 ;  /* 0xffffffffff057424 */ /* 0x000fc600078e00ff */
[----:B------:R-:W-:Y:S02]  /*0c30*/  ISETP.NE.AND.EX P1, PT, R21, RZ, PT, P1 ;  /* 0x000000ff1500720c */ /* 0x000fe40003f25310 */
[----:B------:R-:W0:Y:S01]  /*0c40*/  LDC R13, c[0x0][0x600] ;  /* 0x00018000ff0d7b82 */ /* 0x000e220000000800 */
[-CC-:B-1----:R-:W-:Y:S02]  /*0c50*/  SHF.R.U64 R10, R4, R8.reuse, R3.reuse ;  /* 0x00000008040a7219 */ /* 0x182fe40000001203 */
[----:B------:R-:W-:-:S05]  /*0c60*/  SHF.R.U32.HI R3, RZ, R8, R3 ;  /* 0x00000008ff037219 */ /* 0x000fca0000011603 */
[----:B------:R-:W1:Y:S01]  /*0c70*/  LDC R15, c[0x0][0x648] ;  /* 0x00019200ff0f7b82 */ /* 0x000e620000000800 */
[-CC-:B--2---:R-:W-:Y:S02]  /*0c80*/  SHF.R.U64 R19, R10, R14.reuse, R3.reuse ;  /* 0x0000000e0a137219 */ /* 0x184fe40000001203 */
[----:B------:R-:W-:-:S05]  /*0c90*/  SHF.R.U32.HI R3, RZ, R14, R3 ;  /* 0x0000000eff037219 */ /* 0x000fca0000011603 */
[----:B------:R-:W2:Y:S01]  /*0ca0*/  LDC R17, c[0x0][0x638] ;  /* 0x00018e00ff117b82 */ /* 0x000ea20000000800 */
[-C--:B---3--:R-:W-:Y:S02]  /*0cb0*/  SHF.L.U32 R2, R5, R18.reuse, RZ ;  /* 0x0000001205027219 */ /* 0x088fe400000006ff */
[--C-:B------:R-:W-:Y:S02]  /*0cc0*/  SHF.R.U64 R12, R19, R18, R3.reuse ;  /* 0x00000012130c7219 */ /* 0x100fe40000001203 */
[----:B------:R-:W-:Y:S02]  /*0cd0*/  LOP3.LUT R8, RZ, R2, RZ, 0x33, !PT ;  /* 0x00000002ff087212 */ /* 0x000fe400078e33ff */
[----:B------:R-:W-:Y:S01]  /*0ce0*/  SHF.R.U32.HI R3, RZ, R18, R3 ;  /* 0x00000012ff037219 */ /* 0x000fe20000011603 */
[----:B------:R-:W3:Y:S01]  /*0cf0*/  LDC R16, c[0x0][0x610] ;  /* 0x00018400ff107b82 */ /* 0x000ee20000000800 */
[----:B------:R-:W-:Y:S01]  /*0d00*/  IMAD.MOV.U32 R2, RZ, RZ, R12 ;  /* 0x000000ffff027224 */ /* 0x000fe200078e000c */
[----:B------:R-:W-:Y:S06]  /*0d10*/  @!P1 BRA `(.L_x_10) ;  /* 0x0000000000289947 */ /* 0x000fec0003800000 */
[----:B------:R-:W4:Y:S02]  /*0d20*/  LDC R7, c[0x0][0x64c] ;  /* 0x00019300ff077b82 */ /* 0x000f240000000800 */
[----:B----4-:R-:W-:-:S05]  /*0d30*/  IADD3 R7, P1, R12, R7, RZ ;  /* 0x000000070c077210 */ /* 0x010fca0007f3e0ff */
        /* <DEDUP_REMOVED lines=8> */
.L_x_10:
[----:B-1----:R-:W-:Y:S01]  /*0dc0*/  SHF.R.U64 R4, R2, R15, R3 ;  /* 0x0000000f02047219 */ /* 0x002fe20000001203 */
[----:B0-----:R-:W-:Y:S01]  /*0dd0*/  VIADD R5, R13, 0xffffffff ;  /* 0xffffffff0d057836 */ /* 0x001fe20000000000 */
[----:B------:R-:W-:Y:S02]  /*0de0*/  SHF.L.U32 R2, R11, R18, RZ ;  /* 0x000000120b027219 */ /* 0x000fe400000006ff */
[----:B------:R-:W-:Y:S01]  /*0df0*/  LOP3.LUT R3, R19, R8, RZ, 0xc0, !PT ;  /* 0x0000000813037212 */ /* 0x000fe200078ec0ff */
[----:B------:R-:W-:Y:S01]  /*0e00*/  IMAD.MOV R6, RZ, RZ, -R4 ;  /* 0x000000ffff067224 */ /* 0x000fe200078e0a04 */
[----:B------:R-:W-:Y:S02]  /*0e10*/  SEL R0, R0, R23, !P3 ;  /* 0x0000001700007207 */ /* 0x000fe40005800000 */
[----:B------:R-:W-:Y:S01]  /*0e20*/  LOP3.LUT R5, R10, R5, RZ, 0xc0, !PT ;  /* 0x000000050a057212 */ /* 0x000fe200078ec0ff */
[----:B------:R-:W-:Y:S01]  /*0e30*/  IMAD R3, R2, R4, R3 ;  /* 0x0000000402037224 */ /* 0x000fe200078e0203 */
[----:B------:R-:W-:Y:S01]  /*0e40*/  R2UR UR22, R22 ;  /* 0x00000000161672ca */ /* 0x000fe200000e0000 */
[----:B--2---:R-:W-:-:S02]  /*0e50*/  IMAD R2, R6, R17, R12 ;  /* 0x0000001106027224 */ /* 0x004fc400078e020c */
[----:B---3--:R-:W-:Y:S02]  /*0e60*/  IMAD R0, R3, R16, R0 ;  /* 0x0000001003007224 */ /* 0x008fe400078e0200 */
[----:B------:R-:W-:Y:S02]  /*0e70*/  IMAD R3, R2, R13, R5 ;  /* 0x0000000d02037224 */ /* 0x000fe400078e0205 */
[----:B------:R-:W-:-:S03]  /*0e80*/  IMAD.MOV.U32 R4, RZ, RZ, 0x1 ;  /* 0x00000001ff047424 */ /* 0x000fc600078e00ff */
[----:B------:R-:W-:Y:S02]  /*0e90*/  SEL R2, R3, R0, !P3 ;  /* 0x0000000003027207 */ /* 0x000fe40005800000 */
[----:B------:R-:W-:-:S03]  /*0ea0*/  SEL R0, R0, R3, !P3 ;  /* 0x0000000300007207 */ /* 0x000fc60005800000 */
[----:B------:R0:W-:Y:S04]  /*0eb0*/  STL [R1+0x84], R2 ;  /* 0x0000840201007387 */ /* 0x0001e80000100800 */
[----:B------:R0:W-:Y:S02]  /*0ec0*/  STL [R1+0x88], R0 ;  /* 0x0000880001007387 */ /* 0x0001e40000100800 */
.L_x_8:
[----:B------:R-:W-:-:S08]  /*0ed0*/  NOP ;  /* 0x0000000000007918 */ /* 0x000fd00000000000 */
[----:B------:R-:W2:Y:S02]  /*0ee0*/  USETMAXREG.TRY_ALLOC.CTAPOOL UP0, 0xe8 ;  /* 0x000000e8000079c8 */ /* 0x000ea40008000600 */
[----:B--2---:R-:W-:-:S13]  /*0ef0*/  PLOP3.LUT P1, PT, PT, PT, UP0, 0x80, 0x0 ;  /* 0x000000000000781c */ /* 0x004fda0003f2f008 */
[----:B------:R-:W-:Y:S05]  /*0f00*/  @!P1 BRA `(.L_x_8) ;  /* 0xfffffffc00f09947 */ /* 0x000fea000383ffff */
[----:B------:R-:W-:Y:S01]  /*0f10*/  ULDC.64 UR4, c[0x0][0x598] ;  /* 0x0001660000047ab9 */ /* 0x000fe20000000a00 */
[----:B------:R-:W-:Y:S01]  /*0f20*/  ULDC.64 UR16, c[0x0][0x208] ;  /* 0x0000820000107ab9 */ /* 0x000fe20000000a00 */
[----:B------:R-:W-:-:S04]  /*0f30*/  ISETP.NE.U32.AND P1, PT, RZ, UR4, PT ;  /* 0x00000004ff007c0c */ /* 0x000fc8000bf25070 */
[----:B------:R-:W-:-:S13]  /*0f40*/  ISETP.NE.AND.EX P1, PT, RZ, UR5, PT, P1 ;  /* 0x00000005ff007c0c */ /* 0x000fda000bf25310 */
[----:B------:R-:W-:Y:S05]  /*0f50*/  @!P1 BRA `(.L_x_11) ;  /* 0x0000000000209947 */ /* 0x000fea0003800000 */
[----:B0-----:R-:W0:Y:S02]  /*0f60*/  LDC.64 R2, c[0x0][0x598] ;  /* 0x00016600ff027b82 */ /* 0x001e240000000a00 */
[----:B0-----:R-:W2:Y:S02]  /*0f70*/  LDG.E.64 R2, desc[UR16][R2.64] ;  /* 0x0000001002027981 */ /* 0x001ea4000c1e1b00 */
[----:B--2---:R-:W-:-:S04]  /*0f80*/  ISETP.NE.U32.AND P1, PT, R2, RZ, PT ;  /* 0x000000ff0200720c */ /* 0x004fc80003f25070 */
[----:B------:R-:W-:-:S13]  /*0f90*/  ISETP.NE.AND.EX P1, PT, R3, RZ, PT, P1 ;  /* 0x000000ff0300720c */ /* 0x000fda0003f25310 */
[----:B------:R-:W-:Y:S05]  /*0fa0*/  @!P1 BRA `(.L_x_11) ;  /* 0x00000000000c9947 */ /* 0x000fea0003800000 */
[----:B------:R-:W2:Y:S02]  /*0fb0*/  LD.E R2, desc[UR16][R2.64] ;  /* 0x0000001002027980 */ /* 0x000ea4000c101900 */
[----:B--2---:R-:W-:Y:S01]  /*0fc0*/  R2UR UR20, R2 ;  /* 0x00000000021472ca */ /* 0x004fe200000e0000 */
[----:B------:R-:W-:-:S14]  /*0fd0*/  BRA `(.L_x_12) ;  /* 0x0000000000247947 */ /* 0x000fdc0003800000 */
.L_x_11:
[----:B------:R-:W-:Y:S02]  /*0fe0*/  ULDC.64 UR4, c[0x0][0x588] ;  /* 0x0001620000047ab9 */ /* 0x000fe40000000a00 */
[----:B------:R-:W-:-:S04]  /*0ff0*/  ISETP.NE.U32.AND P1, PT, RZ, UR4, PT ;  /* 0x00000004ff007c0c */ /* 0x000fc8000bf25070 */
[----:B------:R-:W-:-:S13]  /*1000*/  ISETP.NE.AND.EX P1, PT, RZ, UR5, PT, P1 ;  /* 0x00000005ff007c0c */ /* 0x000fda000bf25310 */
[----:B------:R-:W-:Y:S05]  /*1010*/  @!P1 BRA `(.L_x_13) ;  /* 0x0000000000109947 */ /* 0x000fea0003800000 */
[----:B0-----:R-:W0:Y:S02]  /*1020*/  LDC.64 R2, c[0x0][0x588] ;  /* 0x00016200ff027b82 */ /* 0x001e240000000a00 */
[----:B0-----:R-:W2:Y:S02]  /*1030*/  LDG.E R2, desc[UR16][R2.64] ;  /* 0x0000001002027981 */ /* 0x001ea4000c1e1900 */
[----:B--2---:R-:W-:Y:S01]  /*1040*/  R2UR UR20, R2 ;  /* 0x00000000021472ca */ /* 0x004fe200000e0000 */
[----:B------:R-:W-:-:S14]  /*1050*/  BRA `(.L_x_12) ;  /* 0x0000000000047947 */ /* 0x000fdc0003800000 */
.L_x_13:
[----:B------:R-:W-:-:S05]  /*1060*/  ULDC UR20, c[0x0][0x580] ;  /* 0x0001600000147ab9 */ /* 0x000fca0000000800 */
.L_x_12:
[----:B------:R-:W-:Y:S02]  /*1070*/  ULDC.64 UR4, c[0x0][0x5a0] ;  /* 0x0001680000047ab9 */ /* 0x000fe40000000a00 */
        /* <DEDUP_REMOVED lines=11> */
.L_x_14:
        /* <DEDUP_REMOVED lines=8> */
.L_x_16:
[----:B------:R-:W-:-:S05]  /*11b0*/  ULDC UR21, c[0x0][0x584] ;  /* 0x0001610000157ab9 */ /* 0x000fca0000000800 */
.L_x_15:
[----:B------:R-:W-:-:S13]  /*11c0*/  LOP3.LUT P1, RZ, R4, 0xff, RZ, 0xc0, !PT ;  /* 0x000000ff04ff7812 */ /* 0x000fda000782c0ff */
[----:B------:R-:W-:Y:S05]  /*11d0*/  @!P1 EXIT ;  /* 0x000000000000994d */ /* 0x000fea0003800000 */
[----:B------:R-:W-:Y:S01]  /*11e0*/  ULDC UR4, c[0x0][0x28c] ;  /* 0x0000a30000047ab9 */ /* 0x000fe20000000800 */
[----:B------:R-:W-:Y:S02]  /*11f0*/  ULOP3.LUT UR23, UR13, 0x1, URZ, 0xfc, !UPT ;  /* 0x000000010d177892 */ /* 0x000fe4000f8efc3f */
[----:B------:R-:W-:-:S04]  /*1200*/  UIADD3 UR4, UR4, 0x3f, URZ ;  /* 0x0000003f04047890 */ /* 0x000fc8000fffe03f */
[----:B------:R-:W-:-:S04]  /*1210*/  USHF.R.S32.HI UR5, URZ, 0x1f, UR4 ;  /* 0x0000001f3f057899 */ /* 0x000fc80008011404 */
[----:B------:R-:W-:-:S03]  /*1220*/  ULEA.HI UR5, UR5, UR4, URZ, 0x6 ;  /* 0x0000000405057291 */ /* 0x000fc6000f8f303f */
[----:B------:R-:W-:Y:S01]  /*1230*/  UMOV UR4, URZ ;  /* 0x0000003f00047c82 */ /* 0x000fe20008000000 */
[----:B------:R-:W-:-:S03]  /*1240*/  USHF.R.S32.HI UR12, URZ, 0x6, UR5 ;  /* 0x000000063f0c7899 */ /* 0x000fc60008011405 */
[----:B------:R-:W-:-:S09]  /*1250*/  UMOV UR5, URZ ;  /* 0x0000003f00057c82 */ /* 0x000fd20008000000 */
.L_x_297:
[----:B0-----:R-:W0:Y:S01]  /*1260*/  S2R R0, SR_TID.X ;  /* 0x0000000000007919 */ /* 0x001e220000002100 */
[----:B--2---:R-:W2:Y:S01]  /*1270*/  S2UR UR11, SR_CgaCtaId ;  /* 0x00000000000b79c3 */ /* 0x004ea20000008800 */
[----:B------:R-:W-:Y:S01]  /*1280*/  UMOV UR14, 0x400 ;  /* 0x00000400000e7882 */ /* 0x000fe20000000000 */
[----:B------:R-:W-:Y:S01]  /*1290*/  UMOV UR6, URZ ;  /* 0x0000003f00067c82 */ /* 0x000fe20008000000 */
[----:B------:R-:W-:Y:S01]  /*12a0*/  STL [R1+0x74], RZ ;  /* 0x000074ff01007387 */ /* 0x000fe20000100800 */
[----:B------:R-:W-:Y:S01]  /*12b0*/  UMOV UR7, URZ ;  /* 0x0000003f00077c82 */ /* 0x000fe20008000000 */
[----:B------:R-:W-:Y:S01]  /*12c0*/  UMOV UR8, URZ ;  /* 0x0000003f00087c82 */ /* 0x000fe20008000000 */
[----:B------:R-:W-:Y:S01]  /*12d0*/  UMOV UR18, UR5 ;  /* 0x0000000500127c82 */ /* 0x000fe20008000000 */
[----:B------:R-:W-:Y:S01]  /*12e0*/  STL [R1+0x70], RZ ;  /* 0x000070ff01007387 */ /* 0x000fe20000100800 */
[----:B---3--:R-:W3:Y:S01]  /*12f0*/  LDC R2, c[0x0][0x28c] ;  /* 0x0000a300ff027b82 */ /* 0x008ee20000000800 */
[----:B------:R-:W-:-:S02]  /*1300*/  CS2R R4, SRZ ;  /* 0x0000000000047805 */ /* 0x000fc4000001ff00 */
[----:B------:R-:W-:Y:S01]  /*1310*/  CS2R R6, SRZ ;  /* 0x0000000000067805 */ /* 0x000fe2000001ff00 */
[----:B------:R-:W-:Y:S01]  /*1320*/  STL [R1+0x6c], RZ ;  /* 0x00006cff01007387 */ /* 0x000fe20000100800 */
[----:B------:R-:W-:Y:S02]  /*1330*/  CS2R R8, SRZ ;  /* 0x0000000000087805 */ /* 0x000fe4000001ff00 */
[----:B------:R-:W-:Y:S02]  /*1340*/  CS2R R10, SRZ ;  /* 0x00000000000a7805 */ /* 0x000fe4000001ff00 */
[----:B------:R-:W-:Y:S01]  /*1350*/  CS2R R12, SRZ ;  /* 0x00000000000c7805 */ /* 0x000fe2000001ff00 */
[----:B------:R-:W-:Y:S01]  /*1360*/  STL [R1+0x68], RZ ;  /* 0x000068ff01007387 */ /* 0x000fe20000100800 */
[----:B------:R-:W-:Y:S02]  /*1370*/  CS2R R14, SRZ ;  /* 0x00000000000e7805 */ /* 0x000fe4000001ff00 */
[----:B------:R-:W-:-:S02]  /*1380*/  CS2R R16, SRZ ;  /* 0x0000000000107805 */ /* 0x000fc4000001ff00 */
[----:B-1----:R-:W-:Y:S01]  /*1390*/  CS2R R18, SRZ ;  /* 0x0000000000127805 */ /* 0x002fe2000001ff00 */
[----:B------:R-:W-:Y:S01]  /*13a0*/  STL [R1+0x64], RZ ;  /* 0x000064ff01007387 */ /* 0x000fe20000100800 */
[----:B------:R-:W-:Y:S02]  /*13b0*/  CS2R R20, SRZ ;  /* 0x0000000000147805 */ /* 0x000fe4000001ff00 */
[----:B------:R-:W-:Y:S02]  /*13c0*/  CS2R R22, SRZ ;  /* 0x0000000000167805 */ /* 0x000fe4000001ff00 */
[----:B------:R-:W-:Y:S01]  /*13d0*/  CS2R R152, SRZ ;  /* 0x0000000000987805 */ /* 0x000fe2000001ff00 */
[----:B------:R-:W-:Y:S01]  /*13e0*/  STL [R1+0x60], RZ ;  /* 0x000060ff01007387 */ /* 0x000fe20000100800 */
[----:B--2---:R-:W-:Y:S01]  /*13f0*/  ULEA UR14, UR11, UR14, 0x18 ;  /* 0x0000000e0b0e7291 */ /* 0x004fe2000f8ec03f */
[----:B------:R-:W-:Y:S02]  /*1400*/  CS2R R154, SRZ ;  /* 0x00000000009a7805 */ /* 0x000fe4000001ff00 */
[----:B------:R-:W-:Y:S01]  /*1410*/  CS2R R156, SRZ ;  /* 0x00000000009c7805 */ /* 0x000fe2000001ff00 */
[----:B------:R-:W-:Y:S01]  /*1420*/  STL [R1+0x5c], RZ ;  /* 0x00005cff01007387 */ /* 0x000fe20000100800 */
[----:B------:R-:W-:-:S02]  /*1430*/  CS2R R158, SRZ ;  /* 0x00000000009e7805 */ /* 0x000fc4000001ff00 */
[----:B------:R-:W-:Y:S02]  /*1440*/  CS2R R160, SRZ ;  /* 0x0000000000a07805 */ /* 0x000fe4000001ff00 */
[----:B------:R-:W-:Y:S02]  /*1450*/  CS2R R162, SRZ ;  /* 0x0000000000a27805 */ /* 0x000fe4000001ff00 */
[----:B0-----:R-:W-:Y:S01]  /*1460*/  LOP3.LUT R0, R0, 0x80, RZ, 0xc0, !PT ;  /* 0x0000008000007812 */ /* 0x001fe200078ec0ff */
[----:B------:R-:W-:Y:S01]  /*1470*/  STL [R1+0x58], RZ ;  /* 0x000058ff01007387 */ /* 0x000fe20000100800 */
[----:B---3--:R-:W-:Y:S02]  /*1480*/  ISETP.GE.AND P1, PT, R2, 0x1, PT ;  /* 0x000000010200780c */ /* 0x008fe40003f26270 */
[----:B------:R-:W-:Y:S02]  /*1490*/  CS2R R2, SRZ ;  /* 0x0000000000027805 */ /* 0x000fe4000001ff00 */
[----:B------:R-:W-:Y:S01]  /*14a0*/  SHF.R.U32.HI R0, RZ, 0x7, R0 ;  /* 0x00000007ff007819 */ /* 0x000fe20000011600 */
[----:B------:R-:W-:Y:S01]  /*14b0*/  STL [R1+0x54], RZ ;  /* 0x000054ff01007387 */ /* 0x000fe20000100800 */
[----:B------:R-:W-:-:S02]  /*14c0*/  CS2R R164, SRZ ;  /* 0x0000000000a47805 */ /* 0x000fc4000001ff00 */
[----:B------:R-:W-:Y:S02]  /*14d0*/  CS2R R166, SRZ ;  /* 0x0000000000a67805 */ /* 0x000fe4000001ff00 */
[----:B------:R-:W-:Y:S01]  /*14e0*/  CS2R R168, SRZ ;  /* 0x0000000000a87805 */ /* 0x000fe2000001ff00 */
[----:B------:R-:W-:Y:S01]  /*14f0*/  STL [R1+0x50], RZ ;  /* 0x000050ff01007387 */ /* 0x000fe20000100800 */
[----:B------:R-:W-:Y:S02]  /*1500*/  CS2R R170, SRZ ;  /* 0x0000000000aa7805 */ /* 0x000fe4000001ff00 */
[----:B------:R-:W-:Y:S02]  /*1510*/  CS2R R172, SRZ ;  /* 0x0000000000ac7805 */ /* 0x000fe4000001ff00 */
[----:B------:R-:W-:Y:S01]  /*1520*/  CS2R R174, SRZ ;  /* 0x0000000000ae7805 */ /* 0x000fe2000001ff00 */
[----:B------:R-:W0:Y:S01]  /*1530*/  SHFL.IDX PT, R0, R0, RZ, 0x1f ;  /* 0x00001fff00007589 */ /* 0x000e2200000e0000 */
[----:B------:R-:W-:-:S02]  /*1540*/  CS2R R176, SRZ ;  /* 0x0000000000b07805 */ /* 0x000fc4000001ff00 */
[----:B------:R-:W-:Y:S02]  /*1550*/  CS2R R178, SRZ ;  /* 0x0000000000b27805 */ /* 0x000fe4000001ff00 */
[----:B------:R-:W-:Y:S01]  /*1560*/  CS2R R180, SRZ ;  /* 0x0000000000b47805 */ /* 0x000fe2000001ff00 */
[----:B------:R1:W-:Y:S01]  /*1570*/  STL [R1+0x4c], RZ ;  /* 0x00004cff01007387 */ /* 0x0003e20000100800 */
[----:B------:R-:W-:Y:S02]  /*1580*/  CS2R R182, SRZ ;  /* 0x0000000000b67805 */ /* 0x000fe4000001ff00 */
[----:B------:R-:W-:Y:S02]  /*1590*/  CS2R R184, SRZ ;  /* 0x0000000000b87805 */ /* 0x000fe4000001ff00 */
[----:B------:R-:W-:Y:S01]  /*15a0*/  CS2R R186, SRZ ;  /* 0x0000000000ba7805 */ /* 0x000fe2000001ff00 */
[----:B------:R1:W-:Y:S01]  /*15b0*/  STL [R1+0x48], RZ ;  /* 0x000048ff01007387 */ /* 0x0003e20000100800 */
        /* <DEDUP_REMOVED lines=14> */
[----:B------:R-:W-:Y:S02]  /*16a0*/  CS2R R210, SRZ ;  /* 0x0000000000d27805 */ /* 0x000fe4000001ff00 */
[----:B0-----:R-:W-:Y:S01]  /*16b0*/  R2UR UR9, R0 ;  /* 0x00000000000972ca */ /* 0x001fe200000e0000 */
[----:B------:R1:W-:Y:S01]  /*16c0*/  STL [R1+0x38], RZ ;  /* 0x000038ff01007387 */ /* 0x0003e20000100800 */
[----:B------:R-:W-:Y:S01]  /*16d0*/  IMAD.MOV.U32 R0, RZ, RZ, RZ ;  /* 0x000000ffff007224 */ /* 0x000fe200078e00ff */
[----:B------:R-:W-:-:S02]  /*16e0*/  CS2R R212, SRZ ;  /* 0x0000000000d47805 */ /* 0x000fc4000001ff00 */
[----:B------:R-:W-:Y:S01]  /*16f0*/  CS2R R214, SRZ ;  /* 0x0000000000d67805 */ /* 0x000fe2000001ff00 */
[----:B------:R1:W-:Y:S01]  /*1700*/  STL [R1+0x34], RZ ;  /* 0x000034ff01007387 */ /* 0x0003e20000100800 */
[----:B------:R-:W-:Y:S02]  /*1710*/  CS2R R216, SRZ ;  /* 0x0000000000d87805 */ /* 0x000fe4000001ff00 */
[----:B------:R-:W-:Y:S02]  /*1720*/  CS2R R218, SRZ ;  /* 0x0000000000da7805 */ /* 0x000fe4000001ff00 */
[----:B------:R-:W-:Y:S01]  /*1730*/  CS2R R220, SRZ ;  /* 0x0000000000dc7805 */ /* 0x000fe2000001ff00 */
[----:B------:R1:W-:Y:S01]  /*1740*/  STL [R1+0x30], RZ ;  /* 0x000030ff01007387 */ /* 0x0003e20000100800 */
[----:B------:R-:W-:Y:S02]  /*1750*/  CS2R R222, SRZ ;  /* 0x0000000000de7805 */ /* 0x000fe4000001ff00 */
[----:B------:R-:W-:Y:S01]  /*1760*/  CS2R R224, SRZ ;  /* 0x0000000000e07805 */ /* 0x000fe2000001ff00 */
[----:B------:R-:W-:Y:S01]  /*1770*/  IMAD.MOV.U32 R226, RZ, RZ, RZ ;  /* 0x000000ffffe27224 */ /* 0x000fe200078e00ff */
[----:B------:R1:W-:Y:S01]  /*1780*/  STL [R1+0x2c], RZ ;  /* 0x00002cff01007387 */ /* 0x0003e20000100800 */
[----:B------:R-:W-:Y:S01]  /*1790*/  ULEA.HI UR10, UR9, UR9, URZ, 0x1 ;  /* 0x00000009090a7291 */ /* 0x000fe2000f8f083f */
[----:B------:R-:W-:Y:S01]  /*17a0*/  IMAD.U32 R227, RZ, RZ, UR4 ;  /* 0x00000004ffe37e24 */ /* 0x000fe2000f8e00ff */
[----:B------:R-:W-:Y:S01]  /*17b0*/  CS2R R24, SRZ ;  /* 0x0000000000187805 */ /* 0x000fe2000001ff00 */
[----:B------:R1:W-:Y:S01]  /*17c0*/  STL [R1+0x28], RZ ;  /* 0x000028ff01007387 */ /* 0x0003e20000100800 */
[----:B------:R-:W-:Y:S01]  /*17d0*/  ULOP3.LUT UR10, UR10, 0xffffe, URZ, 0xc0, !UPT ;  /* 0x000ffffe0a0a7892 */ /* 0x000fe2000f8ec03f */
[----:B----4-:R-:W-:-:S02]  /*17e0*/  CS2R R26, SRZ ;  /* 0x00000000001a7805 */ /* 0x010fc4000001ff00 */
[----:B------:R-:W-:Y:S01]  /*17f0*/  CS2R R28, SRZ ;  /* 0x00000000001c7805 */ /* 0x000fe2000001ff00 */
[----:B------:R1:W-:Y:S01]  /*1800*/  STL [R1+0x24], RZ ;  /* 0x000024ff01007387 */ /* 0x0003e20000100800 */
[----:B------:R-:W-:Y:S01]  /*1810*/  UIADD3 UR10, UR9, -UR10, URZ ;  /* 0x8000000a090a7290 */ /* 0x000fe2000fffe03f */
[----:B------:R-:W-:Y:S02]  /*1820*/  CS2R R30, SRZ ;  /* 0x00000000001e7805 */ /* 0x000fe4000001ff00 */
[----:B------:R-:W-:Y:S01]  /*1830*/  CS2R R32, SRZ ;  /* 0x0000000000207805 */ /* 0x000fe2000001ff00 */
[----:B------:R1:W-:Y:S01]  /*1840*/  STL [R1+0x20], RZ ;  /* 0x000020ff01007387 */ /* 0x0003e20000100800 */
[----:B------:R-:W-:Y:S01]  /*1850*/  ULEA UR10, UR10, UR14, 0xc ;  /* 0x0000000e0a0a7291 */ /* 0x000fe2000f8e603f */
[----:B------:R-:W-:Y:S02]  /*1860*/  CS2R R34, SRZ ;  /* 0x0000000000227805 */ /* 0x000fe4000001ff00 */
[----:B------:R-:W-:Y:S01]  /*1870*/  CS2R R36, SRZ ;  /* 0x0000000000247805 */ /* 0x000fe2000001ff00 */
[----:B------:R1:W-:Y:S01]  /*1880*/  STL [R1+0x1c], RZ ;  /* 0x00001cff01007387 */ /* 0x0003e20000100800 */
[----:B------:R-:W-:Y:S01]  /*1890*/  UIADD3 UR10, UR10, 0x100, URZ ;  /* 0x000001000a0a7890 */ /* 0x000fe2000fffe03f */
[----:B------:R-:W-:-:S02]  /*18a0*/  CS2R R38, SRZ ;  /* 0x0000000000267805 */ /* 0x000fc4000001ff00 */
[----:B------:R-:W-:Y:S01]  /*18b0*/  CS2R R40, SRZ ;  /* 0x0000000000287805 */ /* 0x000fe2000001ff00 */
[----:B------:R1:W-:Y:S01]  /*18c0*/  STL [R1+0x18], RZ ;  /* 0x000018ff01007387 */ /* 0x0003e20000100800 */
[----:B------:R-:W-:Y:S01]  /*18d0*/  USHF.R.U32.HI UR10, URZ, 0x4, UR10 ;  /* 0x000000043f0a7899 */ /* 0x000fe2000801160a */
[----:B------:R-:W-:Y:S02]  /*18e0*/  CS2R R42, SRZ ;  /* 0x00000000002a7805 */ /* 0x000fe4000001ff00 */
[----:B------:R-:W-:Y:S01]  /*18f0*/  CS2R R44, SRZ ;  /* 0x00000000002c7805 */ /* 0x000fe2000001ff00 */
[----:B------:R1:W-:Y:S01]  /*1900*/  STL [R1+0x14], RZ ;  /* 0x000014ff01007387 */ /* 0x0003e20000100800 */
[----:B------:R-:W-:Y:S01]  /*1910*/  ULOP3.LUT UR15, UR10, 0x3fff, URZ, 0xc0, !UPT ;  /* 0x00003fff0a0f7892 */ /* 0x000fe2000f8ec03f */
        /* <DEDUP_REMOVED lines=18> */
[----:B------:R1:W-:Y:S01]  /*1a40*/  STL [R1], RZ ;  /* 0x000000ff01007387 */ /* 0x0003e20000100800 */
[----:B------:R-:W-:-:S02]  /*1a50*/  CS2R R74, SRZ ;  /* 0x00000000004a7805 */ /* 0x000fc4000001ff00 */
[----:B------:R-:W-:Y:S02]  /*1a60*/  CS2R R76, SRZ ;  /* 0x00000000004c7805 */ /* 0x000fe4000001ff00 */
[----:B------:R-:W-:Y:S02]  /*1a70*/  CS2R R78, SRZ ;  /* 0x00000000004e7805 */ /* 0x000fe4000001ff00 */
[----:B------:R-:W-:Y:S02]  /*1a80*/  CS2R R80, SRZ ;  /* 0x0000000000507805 */ /* 0x000fe4000001ff00 */
[----:B------:R-:W-:Y:S02]  /*1a90*/  CS2R R82, SRZ ;  /* 0x0000000000527805 */ /* 0x000fe4000001ff00 */
[----:B------:R-:W-:Y:S02]  /*1aa0*/  CS2R R84, SRZ ;  /* 0x0000000000547805 */ /* 0x000fe4000001ff00 */
        /* <DEDUP_REMOVED lines=32> */
[----:B------:R-:W-:Y:S01]  /*1cb0*/  CS2R R150, SRZ ;  /* 0x0000000000967805 */ /* 0x000fe2000001ff00 */
[----:B-1----:R-:W-:Y:S06]  /*1cc0*/  @!P1 BRA `(.L_x_17) ;  /* 0x0000001000689947 */ /* 0x002fec0003800000 */
[----:B------:R-:W-:-:S06]  /*1cd0*/  UISETP.NE.AND UP0, UPT, UR23, 0x3, UPT ;  /* 0x000000031700788c */ /* 0x000fcc000bf05270 */
[----:B------:R-:W-:-:S13]  /*1ce0*/  PLOP3.LUT P2, PT, PT, PT, UP0, 0x80, 0x0 ;  /* 0x000000000000781c */ /* 0x000fda0003f4f008 */
[----:B------:R-:W-:Y:S05]  /*1cf0*/  @!P2 BRA `(.L_x_18) ;  /* 0x000000000004a947 */ /* 0x000fea0003800000 */
[----:B------:R-:W-:Y:S01]  /*1d00*/  BPT.TRAP 0x1 ;  /* 0x000000040000795c */ /* 0x000fe20000300000 */
.L_x_18:
[----:B------:R-:W-:Y:S01]  /*1d10*/  ULEA UR6, UR5, UR14, 0x3 ;  /* 0x0000000e05067291 */ /* 0x000fe2000f8e183f */
[----:B------:R-:W-:-:S05]  /*1d20*/  IMAD.U32 R0, RZ, RZ, UR4 ;  /* 0x00000004ff007e24 */ /* 0x000fca000f8e00ff */
[----:B------:R-:W-:-:S04]  /*1d30*/  SHF.L.U32 R0, R0, 0x1f, RZ ;  /* 0x0000001f00007819 */ /* 0x000fc800000006ff */
[----:B------:R0:W1:Y:S01]  /*1d40*/  SYNCS.PHASECHK.TRANS64.TRYWAIT P1, [UR6], R0 ;  /* 0x00000000ff0075a7 */ /* 0x0000620008020146 */
[----:B------:R-:W-:Y:S05]  /*1d50*/  @!P2 BRA `(.L_x_19) ;  /* 0x000000000004a947 */ /* 0x000fea0003800000 */
[----:B------:R-:W-:Y:S01]  /*1d60*/  BPT.TRAP 0x1 ;  /* 0x000000040000795c */ /* 0x000fe20000300000 */
.L_x_19:
[----:B-1----:R-:W-:Y:S05]  /*1d70*/  @P1 BRA `(.L_x_20) ;  /* 0x0000000000081947 */ /* 0x002fea0003800000 */
[----:B------:R-:W1:Y:S02]  /*1d80*/  SYNCS.PHASECHK.TRANS64.TRYWAIT P1, [UR6], R0 ;  /* 0x00000000ff0075a7 */ /* 0x000e640008020146 */
[----:B-1----:R-:W-:Y:S05]  /*1d90*/  @!P1 BRA `(.L_x_21) ;  /* 0x000000e400009947 */ /* 0x002fea0003800000 */
.L_x_20:
[----:B------:R-:W-:Y:S01]  /*1da0*/  UIADD3 UR6, UR14, 0x8100, URZ ;  /* 0x000081000e067890 */ /* 0x000fe2000fffe03f */
[----:B------:R-:W-:Y:S01]  /*1db0*/  WARPGROUP.ARRIVE ;  /* 0x00000000000079c5 */ /* 0x000fe20000000000 */
[----:B------:R-:W-:Y:S01]  /*1dc0*/  ULOP3.LUT UR8, UR15, 0x10000, URZ, 0xfc, !UPT ;  /* 0x000100000f087892 */ /* 0x000fe2000f8efc3f */
[----:B------:R2:W-:Y:S01]  /*1dd0*/  STL [R1+0x74], RZ ;  /* 0x000074ff01007387 */ /* 0x0005e20000100800 */
[----:B------:R-:W-:Y:S01]  /*1de0*/  USHF.R.U32.HI UR6, URZ, 0x4, UR6 ;  /* 0x000000043f067899 */ /* 0x000fe20008011606 */
[----:B01----:R-:W-:Y:S01]  /*1df0*/  IMAD.MOV.U32 R0, RZ, RZ, RZ ;  /* 0x000000ffff007224 */ /* 0x003fe200078e00ff */
[----:B------:R-:W-:Y:S01]  /*1e00*/  ULEA UR8, UR5, UR8, 0x9 ;  /* 0x0000000805087291 */ /* 0x000fe2000f8e483f */
[----:B------:R2:W-:Y:S01]  /*1e10*/  STL [R1+0x70], RZ ;  /* 0x000070ff01007387 */ /* 0x0005e20000100800 */
[----:B------:R-:W-:Y:S01]  /*1e20*/  ULOP3.LUT UR6, UR6, 0x3fff, URZ, 0xc0, !UPT ;  /* 0x00003fff06067892 */ /* 0x000fe2000f8ec03f */
[----:B------:R-:W-:Y:S01]  /*1e30*/  CS2R R2, SRZ ;  /* 0x0000000000027805 */ /* 0x000fe2000001ff00 */
[----:B------:R-:W-:Y:S01]  /*1e40*/  UMOV UR9, 0x80000020 ;  /* 0x8000002000097882 */ /* 0x000fe20000000000 */
[----:B------:R-:W-:Y:S01]  /*1e50*/  UMOV UR11, 0x80000020 ;  /* 0x80000020000b7882 */ /* 0x000fe20000000000 */
[----:B------:R-:W-:Y:S01]  /*1e60*/  ULOP3.LUT UR6, UR6, 0x10000, URZ, 0xfc, !UPT ;  /* 0x0001000006067892 */ /* 0x000fe2000f8efc3f */
[----:B------:R2:W-:Y:S01]  /*1e70*/  STL [R1+0x6c], RZ ;  /* 0x00006cff01007387 */ /* 0x0005e20000100800 */
[----:B------:R-:W-:Y:S01]  /*1e80*/  ULDC UR7, c[0x0][0x50c] ;  /* 0x0001430000077ab9 */ /* 0x000fe20000000800 */
[----:B------:R-:W-:Y:S01]  /*1e90*/  CS2R R4, SRZ ;  /* 0x0000000000047805 */ /* 0x000fe2000001ff00 */
[----:B------:R-:W-:Y:S01]  /*1ea0*/  ULEA UR10, UR5, UR6, 0xa ;  /* 0x00000006050a7291 */ /* 0x000fe2000f8e503f */
[----:B------:R2:W-:Y:S01]  /*1eb0*/  STL [R1+0x68], RZ ;  /* 0x000068ff01007387 */ /* 0x0005e20000100800 */
[----:B------:R-:W-:Y:S01]  /*1ec0*/  UISETP.NE.AND UP0, UPT, UR7, 0x2, UPT ;  /* 0x000000020700788c */ /* 0x000fe2000bf05270 */
[----:B------:R-:W-:Y:S01]  /*1ed0*/  CS2R R6, SRZ ;  /* 0x0000000000067805 */ /* 0x000fe2000001ff00 */
[----:B------:R-:W-:Y:S01]  /*1ee0*/  UMOV UR6, 0x2 ;  /* 0x0000000200067882 */ /* 0x000fe20000000000 */
[----:B------:R2:W-:Y:S01]  /*1ef0*/  STL [R1+0x64], RZ ;  /* 0x000064ff01007387 */ /* 0x0005e20000100800 */
[----:B------:R-:W-:Y:S01]  /*1f00*/  USEL UR7, URZ, 0x1, UP0 ;  /* 0x000000013f077887 */ /* 0x000fe20008000000 */
[----:B------:R-:W-:-:S02]  /*1f10*/  CS2R R8, SRZ ;  /* 0x0000000000087805 */ /* 0x000fc4000001ff00 */
[----:B------:R-:W-:Y:S01]  /*1f20*/  CS2R R10, SRZ ;  /* 0x00000000000a7805 */ /* 0x000fe2000001ff00 */
[----:B------:R-:W-:Y:S01]  /*1f30*/  QGMMA.64x256x32.F32.E4M3.E4M3 R24, gdesc[UR8], RZ, !UPT ;  /* 0x03e00000081879f3 */ /* 0x000fe2000c7008ff */
[----:B------:R2:W-:Y:S01]  /*1f40*/  STL [R1+0x60], RZ ;  /* 0x000060ff01007387 */ /* 0x0005e20000100800 */
[----:B------:R-:W-:Y:S01]  /*1f50*/  UIADD3 UR8, UR8, 0x2, URZ ;  /* 0x0000000208087890 */ /* 0x000fe2000fffe03f */
[----:B------:R-:W-:Y:S01]  /*1f60*/  ISETP.NE.AND P1, PT, RZ, UR7, PT ;  /* 0x00000007ff007c0c */ /* 0x000fe2000bf25270 */
[----:B------:R-:W-:Y:S01]  /*1f70*/  UIADD3 UR10, UR10, 0x2, URZ ;  /* 0x000000020a0a7890 */ /* 0x000fe2000fffe03f */
[----:B------:R2:W-:Y:S01]  /*1f80*/  STL [R1+0x5c], RZ ;  /* 0x00005cff01007387 */ /* 0x0005e20000100800 */
[----:B------:R-:W-:Y:S01]  /*1f90*/  UMOV UR9, 0x80000020 ;  /* 0x8000002000097882 */ /* 0x000fe20000000000 */
[----:B------:R-:W-:Y:S01]  /*1fa0*/  UMOV UR11, 0x80000020 ;  /* 0x80000020000b7882 */ /* 0x000fe20000000000 */
        /* <DEDUP_REMOVED lines=58> */
[----:B------:R-:W-:-:S03]  /*2350*/  IMAD.MOV.U32 R226, RZ, RZ, RZ ;  /* 0x000000ffffe27224 */ /* 0x000fc600078e00ff */
[----:B------:R2:W-:Y:S04]  /*2360*/  STL [R1+0x1c], RZ ;  /* 0x00001cff01007387 */ /* 0x0005e80000100800 */
[----:B------:R2:W-:Y:S04]  /*2370*/  STL [R1+0x18], RZ ;  /* 0x000018ff01007387 */ /* 0x0005e80000100800 */
[----:B------:R2:W-:Y:S04]  /*2380*/  STL [R1+0x14], RZ ;  /* 0x000014ff01007387 */ /* 0x0005e80000100800 */
[----:B------:R2:W-:Y:S04]  /*2390*/  STL [R1+0x10], RZ ;  /* 0x000010ff01007387 */ /* 0x0005e80000100800 */
[----:B------:R2:W-:Y:S04]  /*23a0*/  STL [R1+0xc], RZ ;  /* 0x00000cff01007387 */ /* 0x0005e80000100800 */
[----:B------:R2:W-:Y:S04]  /*23b0*/  STL [R1+0x8], RZ ;  /* 0x000008ff01007387 */ /* 0x0005e80000100800 */
[----:B------:R2:W-:Y:S04]  /*23c0*/  STL [R1+0x4], RZ ;  /* 0x000004ff01007387 */ /* 0x0005e80000100800 */
[----:B------:R2:W-:Y:S01]  /*23d0*/  STL [R1], RZ ;  /* 0x000000ff01007387 */ /* 0x0005e20000100800 */
[----:B------:R-:W-:Y:S01]  /*23e0*/  QGMMA.64x256x32.F32.E4M3.E4M3 R24, gdesc[UR8], R24, gsb0 ;  /* 0x03e00000081879f3 */ /* 0x000fe20008000818 */
[----:B------:R-:W-:Y:S05]  /*23f0*/  @!P1 BRA `(.L_x_22) ;  /* 0x0000000800809947 */ /* 0x000fea0003800000 */
[----:B------:R-:W-:Y:S02]  /*2400*/  WARPGROUP.DEPBAR.LE gsb0, 0x0 ;  /* 0x00008000000079c5 */ /* 0x000fe40000010000 */
[----:B------:R-:W-:-:S01]  /*2410*/  FADD R227, RZ, R122 ;  /* 0x0000007affe37221 */ /* 0x000fc20000000000 */
[----:B------:R-:W-:Y:S01]  /*2420*/  FADD R226, RZ, R24 ;  /* 0x00000018ffe27221 */ /* 0x000fe20000000000 */
[----:B------:R-:W-:-:S01]  /*2430*/  FADD R225, RZ, R25 ;  /* 0x00000019ffe17221 */ /* 0x000fc20000000000 */
[----:B------:R-:W-:Y:S01]  /*2440*/  FADD R224, RZ, R26 ;  /* 0x0000001affe07221 */ /* 0x000fe20000000000 */
[----:B------:R-:W-:-:S01]  /*2450*/  FADD R223, RZ, R27 ;  /* 0x0000001bffdf7221 */ /* 0x000fc20000000000 */
[----:B------:R0:W-:Y:S01]  /*2460*/  STL [R1], R227 ;  /* 0x000000e301007387 */ /* 0x0001e20000100800 */
[----:B------:R-:W-:-:S01]  /*2470*/  FADD R222, RZ, R28 ;  /* 0x0000001cffde7221 */ /* 0x000fc20000000000 */
[----:B------:R-:W-:Y:S01]  /*2480*/  FADD R221, RZ, R29 ;  /* 0x0000001dffdd7221 */ /* 0x000fe20000000000 */
[----:B------:R-:W-:-:S01]  /*2490*/  FADD R220, RZ, R30 ;  /* 0x0000001effdc7221 */ /* 0x000fc20000000000 */
[----:B------:R-:W-:Y:S01]  /*24a0*/  FADD R219, RZ, R31 ;  /* 0x0000001fffdb7221 */ /* 0x000fe20000000000 */
[----:B------:R-:W-:-:S01]  /*24b0*/  FADD R218, RZ, R32 ;  /* 0x00000020ffda7221 */ /* 0x000fc20000000000 */
[----:B------:R-:W-:Y:S01]  /*24c0*/  FADD R217, RZ, R33 ;  /* 0x00000021ffd97221 */ /* 0x000fe20000000000 */
[----:B------:R-:W-:-:S01]  /*24d0*/  FADD R216, RZ, R34 ;  /* 0x00000022ffd87221 */ /* 0x000fc20000000000 */
[----:B------:R-:W-:Y:S01]  /*24e0*/  FADD R215, RZ, R35 ;  /* 0x00000023ffd77221 */ /* 0x000fe20000000000 */
[----:B------:R-:W-:-:S01]  /*24f0*/  FADD R214, RZ, R36 ;  /* 0x00000024ffd67221 */ /* 0x000fc20000000000 */
[----:B0-----:R-:W-:Y:S01]  /*2500*/  FADD R227, RZ, R123 ;  /* 0x0000007bffe37221 */ /* 0x001fe20000000000 */
[----:B------:R-:W-:-:S01]  /*2510*/  FADD R213, RZ, R37 ;  /* 0x00000025ffd57221 */ /* 0x000fc20000000000 */
[----:B------:R-:W-:Y:S01]  /*2520*/  FADD R212, RZ, R38 ;  /* 0x00000026ffd47221 */ /* 0x000fe20000000000 */
[----:B------:R-:W-:-:S01]  /*2530*/  FADD R211, RZ, R39 ;  /* 0x00000027ffd37221 */ /* 0x000fc20000000000 */
[----:B------:R-:W-:Y:S01]  /*2540*/  FADD R210, RZ, R40 ;  /* 0x00000028ffd27221 */ /* 0x000fe20000000000 */
[----:B------:R0:W-:Y:S01]  /*2550*/  STL [R1+0x4], R227 ;  /* 0x000004e301007387 */ /* 0x0001e20000100800 */
        /* <DEDUP_REMOVED lines=93> */
[----:B------:R-:W-:Y:S01]  /*2b30*/  UMOV UR6, URZ ;  /* 0x0000003f00067c82 */ /* 0x000fe20008000000 */
[----:B0-----:R-:W-:-:S05]  /*2b40*/  FADD R227, RZ, R130 ;  /* 0x00000082ffe37221 */ /* 0x001fca0000000000 */
[----:B------:R0:W-:Y:S02]  /*2b50*/  STL [R1+0x20], R227 ;  /* 0x000020e301007387 */ /* 0x0001e40000100800 */
        /* <DEDUP_REMOVED lines=42> */
.L_x_22:
[----:B------:R-:W-:-:S04]  /*2e00*/  UIADD3 UR18, UR5, 0x1, URZ ;  /* 0x0000000105127890 */ /* 0x000fc8000fffe03f */
[----:B------:R-:W-:-:S04]  /*2e10*/  UISETP.NE.AND UP0, UPT, UR18, 0x4, UPT ;  /* 0x000000041200788c */ /* 0x000fc8000bf05270 */
[----:B------:R-:W-:Y:S02]  /*2e20*/  USEL UR8, URZ, 0x1, UP0 ;  /* 0x000000013f087887 */ /* 0x000fe40008000000 */
[----:B------:R-:W-:Y:S02]  /*2e30*/  USEL UR18, UR18, URZ, UP0 ;  /* 0x0000003f12127287 */ /* 0x000fe40008000000 */
[----:B------:R-:W-:-:S06]  /*2e40*/  ULOP3.LUT UR8, UR4, UR8, URZ, 0x3c, !UPT ;  /* 0x0000000804087292 */ /* 0x000fcc000f8e3c3f */
[----:B0-----:R-:W-:Y:S01]  /*2e50*/  IMAD.U32 R227, RZ, RZ, UR8 ;  /* 0x00000008ffe37e24 */ /* 0x001fe2000f8e00ff */
[----:B------:R-:W-:-:S06]  /*2e60*/  UMOV UR8, 0x1 ;  /* 0x0000000100087882 */ /* 0x000fcc0000000000 */
.L_x_17:
[----:B------:R-:W-:-:S04]  /*2e70*/  UISETP.LT.AND UP0, UPT, UR12, 0x1, UPT ;  /* 0x000000010c00788c */ /* 0x000fc8000bf01270 */
[----:B------:R-:W-:-:S04]  /*2e80*/  USEL UR9, UR12, 0x1, UP0 ;  /* 0x000000010c097887 */ /* 0x000fc80008000000 */
[----:B------:R-:W-:-:S04]  /*2e90*/  UIADD3 UR9, UR12, -UR9, URZ ;  /* 0x800000090c097290 */ /* 0x000fc8000fffe03f */
[----:B------:R-:W-:-:S06]  /*2ea0*/  UISETP.GE.AND UP0, UPT, UR9, 0x1, UPT ;  /* 0x000000010900788c */ /* 0x000fcc000bf06270 */
[----:B------:R-:W-:-:S13]  /*2eb0*/  PLOP3.LUT P1, PT, PT, PT, UP0, 0x80, 0x0 ;  /* 0x000000000000781c */ /* 0x000fda0003f2f008 */
[----:B------:R-:W-:Y:S05]  /*2ec0*/  @!P1 BRA `(.L_x_23) ;  /* 0x0000001000949947 */ /* 0x000fea0003800000 */
[----:B------:R-:W-:Y:S01]  /*2ed0*/  IMAD.U32 R228, RZ, RZ, UR9 ;  /* 0x00000009ffe47e24 */ /* 0x000fe2000f8e00ff */
[----:B------:R-:W-:Y:S01]  /*2ee0*/  UMOV UR19, UR5 ;  /* 0x0000000500137c82 */ /* 0x000fe20008000000 */
[----:B------:R-:W-:-:S05]  /*2ef0*/  ULDC UR24, c[0x0][0x50c] ;  /* 0x0001430000187ab9 */ /* 0x000fca0000000800 */
.L_x_31:
[----:B------:R-:W-:-:S06]  /*2f00*/  UISETP.NE.AND UP0, UPT, UR23, 0x3, UPT ;  /* 0x000000031700788c */ /* 0x000fcc000bf05270 */
[----:B------:R-:W-:-:S13]  /*2f10*/  PLOP3.LUT P2, PT, PT, PT, UP0, 0x80, 0x0 ;  /* 0x000000000000781c */ /* 0x000fda0003f4f008 */
[----:B01---5:R-:W-:Y:S05]  /*2f20*/  @!P2 BRA `(.L_x_24) ;  /* 0x000000000004a947 */ /* 0x023fea0003800000 */
[----:B------:R-:W-:Y:S01]  /*2f30*/  BPT.TRAP 0x1 ;  /* 0x000000040000795c */ /* 0x000fe20000300000 */
.L_x_24:
[----:B------:R-:W0:Y:S01]  /*2f40*/  S2UR UR9, SR_CgaCtaId ;  /* 0x00000000000979c3 */ /* 0x000e220000008800 */
[----:B------:R-:W-:Y:S01]  /*2f50*/  UMOV UR14, 0x400 ;  /* 0x00000400000e7882 */ /* 0x000fe20000000000 */
[----:B------:R-:W-:Y:S01]  /*2f60*/  SHF.L.U32 R229, R227, 0x1f, RZ ;  /* 0x0000001fe3e57819 */ /* 0x000fe200000006ff */
[----:B0-----:R-:W-:-:S04]  /*2f70*/  ULEA UR14, UR9, UR14, 0x18 ;  /* 0x0000000e090e7291 */ /* 0x001fc8000f8ec03f */
[----:B------:R-:W-:-:S09]  /*2f80*/  ULEA UR9, UR18, UR14, 0x3 ;  /* 0x0000000e12097291 */ /* 0x000fd2000f8e183f */
[----:B------:R0:W1:Y:S01]  /*2f90*/  SYNCS.PHASECHK.TRANS64.TRYWAIT P1, [UR9], R229 ;  /* 0x000000e5ff0075a7 */ /* 0x0000620008020149 */
[----:B------:R-:W-:Y:S05]  /*2fa0*/  @!P2 BRA `(.L_x_25) ;  /* 0x000000000004a947 */ /* 0x000fea0003800000 */
[----:B------:R-:W-:Y:S01]  /*2fb0*/  BPT.TRAP 0x1 ;  /* 0x000000040000795c */ /* 0x000fe20000300000 */
.L_x_25:
[----:B-1----:R-:W-:Y:S05]  /*2fc0*/  @P1 BRA `(.L_x_26) ;  /* 0x0000000000081947 */ /* 0x002fea0003800000 */
[----:B------:R-:W1:Y:S02]  /*2fd0*/  SYNCS.PHASECHK.TRANS64.TRYWAIT P1, [UR9], R229 ;  /* 0x000000e5ff0075a7 */ /* 0x000e640008020149 */
[----:B-1----:R-:W-:Y:S05]  /*2fe0*/  @!P1 BRA `(.L_x_27) ;  /* 0x000000d000849947 */ /* 0x002fea0003800000 */
.L_x_26:
[----:B------:R-:W-:Y:S01]  /*2ff0*/  UIADD3 UR9, UR14, 0x8100, URZ ;  /* 0x000081000e097890 */ /* 0x000fe2000fffe03f */
[----:B------:R-:W-:Y:S01]  /*3000*/  WARPGROUP.ARRIVE ;  /* 0x00000000000079c5 */ /* 0x000fe20000000000 */
[----:B------:R-:W-:Y:S02]  /*3010*/  UISETP.NE.AND UP0, UPT, UR7, URZ, UPT ;  /* 0x0000003f0700728c */ /* 0x000fe4000bf05270 */
[----:B------:R-:W-:Y:S02]  /*3020*/  USHF.R.U32.HI UR9, URZ, 0x4, UR9 ;  /* 0x000000043f097899 */ /* 0x000fe40008011609 */
[----:B------:R-:W-:Y:S02]  /*3030*/  USEL UR8, UR8, URZ, !UP0 ;  /* 0x0000003f08087287 */ /* 0x000fe4000c000000 */
[----:B------:R-:W-:Y:S02]  /*3040*/  ULOP3.LUT UR9, UR9, 0x3fff, URZ, 0xc0, !UPT ;  /* 0x00003fff09097892 */ /* 0x000fe4000f8ec03f */
[----:B------:R-:W-:-:S02]  /*3050*/  ULOP3.LUT UR7, UR15, 0x10000, URZ, 0xfc, !UPT ;  /* 0x000100000f077892 */ /* 0x000fc4000f8efc3f */
[----:B------:R-:W-:Y:S02]  /*3060*/  ULOP3.LUT UR9, UR9, 0x10000, URZ, 0xfc, !UPT ;  /* 0x0001000009097892 */ /* 0x000fe4000f8efc3f */
[----:B------:R-:W-:Y:S02]  /*3070*/  UISETP.NE.U32.AND UP0, UPT, UR8, URZ, UPT ;  /* 0x0000003f0800728c */ /* 0x000fe4000bf05070 */
[----:B------:R-:W-:Y:S02]  /*3080*/  ULEA UR8, UR18, UR7, 0x9 ;  /* 0x0000000712087291 */ /* 0x000fe4000f8e483f */
[----:B------:R-:W-:Y:S01]  /*3090*/  ULEA UR10, UR18, UR9, 0xa ;  /* 0x00000009120a7291 */ /* 0x000fe2000f8e503f */
[----:B------:R-:W-:Y:S02]  /*30a0*/  UMOV UR11, 0x80000020 ;  /* 0x80000020000b7882 */ /* 0x000fe40000000000 */
[----:B------:R-:W-:Y:S01]  /*30b0*/  UMOV UR9, 0x80000020 ;  /* 0x8000002000097882 */ /* 0x000fe20000000000 */
[----:B------:R-:W-:-:S05]  /*30c0*/  UIADD3 UR6, UR6, 0x2, URZ ;  /* 0x0000000206067890 */ /* 0x000fca000fffe03f */
[----:B------:R-:W-:Y:S01]  /*30d0*/  QGMMA.64x256x32.F32.E4M3.E4M3 R24, gdesc[UR8], R24, UP0 ;  /* 0x03e00000081879f3 */ /* 0x000fe2000bf00818 */
[----:B------:R-:W-:Y:S02]  /*30e0*/  UIADD3 UR8, UR8, 0x2, URZ ;  /* 0x0000000208087890 */ /* 0x000fe4000fffe03f */
[----:B------:R-:W-:Y:S01]  /*30f0*/  UIADD3 UR10, UR10, 0x2, URZ ;  /* 0x000000020a0a7890 */ /* 0x000fe2000fffe03f */
[----:B------:R-:W-:Y:S01]  /*3100*/  UMOV UR9, 0x80000020 ;  /* 0x8000002000097882 */ /* 0x000fe20000000000 */
[----:B------:R-:W-:Y:S01]  /*3110*/  UMOV UR11, 0x80000020 ;  /* 0x80000020000b7882 */ /* 0x000fe20000000000 */
[----:B------:R-:W-:-:S04]  /*3120*/  UISETP.NE.AND UP0, UPT, UR6, UR24, UPT ;  /* 0x000000180600728c */ /* 0x000fc8000bf05270 */
[----:B------:R-:W-:-:S06]  /*3130*/  USEL UR7, URZ, 0x1, UP0 ;  /* 0x000000013f077887 */ /* 0x000fcc0008000000 */
[----:B------:R-:W-:-:S12]  /*3140*/  ISETP.NE.AND P1, PT, RZ, UR7, PT ;  /* 0x00000007ff007c0c */ /* 0x000fd8000bf25270 */
[----:B------:R-:W-:Y:S03]  /*3150*/  QGMMA.64x256x32.F32.E4M3.E4M3 R24, gdesc[UR8], R24, gsb0 ;  /* 0x03e00000081879f3 */ /* 0x000fe60008000818 */
[----:B------:R-:W-:Y:S02]  /*3160*/  WARPGROUP.DEPBAR.LE gsb0, 0x1 ;  /* 0x00008000000079c5 */ /* 0x000fe40000010100 */
[----:B------:R-:W-:Y:S05]  /*3170*/  @!P1 BRA `(.L_x_28) ;  /* 0x0000000c00809947 */ /* 0x000fea0003800000 */
[----:B------:R-:W-:Y:S02]  /*3180*/  WARPGROUP.DEPBAR.LE gsb0, 0x0 ;  /* 0x00008000000079c5 */ /* 0x000fe40000010000 */
[----:B------:R-:W-:-:S01]  /*3190*/  FADD R226, R24, R226 ;  /* 0x000000e218e27221 */ /* 0x000fc20000000000 */
[----:B------:R-:W-:Y:S01]  /*31a0*/  FADD R225, R25, R225 ;  /* 0x000000e119e17221 */ /* 0x000fe20000000000 */
[----:B------:R1:W-:Y:S01]  /*31b0*/  STL [R1+0x8c], R227 ;  /* 0x00008ce301007387 */ /* 0x0003e20000100800 */
[----:B------:R-:W-:-:S01]  /*31c0*/  FADD R224, R26, R224 ;  /* 0x000000e01ae07221 */ /* 0x000fc20000000000 */
[----:B------:R-:W-:Y:S01]  /*31d0*/  FADD R223, R27, R223 ;  /* 0x000000df1bdf7221 */ /* 0x000fe20000000000 */
[----:B------:R-:W-:-:S01]  /*31e0*/  FADD R222, R28, R222 ;  /* 0x000000de1cde7221 */ /* 0x000fc20000000000 */
[----:B------:R-:W-:Y:S01]  /*31f0*/  FADD R221, R29, R221 ;  /* 0x000000dd1ddd7221 */ /* 0x000fe20000000000 */
[----:B-1----:R-:W3:Y:S04]  /*3200*/  LDL.LU R227, [R1+0x30] ;  /* 0x0000300001e37983 */ /* 0x002ee80000300800 */
[----:B------:R1:W-:Y:S01]  /*3210*/  STL [R1+0x90], R226 ;  /* 0x000090e201007387 */ /* 0x0003e20000100800 */
[----:B------:R-:W-:-:S01]  /*3220*/  FADD R220, R30, R220 ;  /* 0x000000dc1edc7221 */ /* 0x000fc20000000000 */
[----:B------:R-:W-:-:S02]  /*3230*/  FADD R219, R31, R219 ;  /* 0x000000db1fdb7221 */ /* 0x000fc40000000000 */
[----:B-1----:R-:W4:Y:S04]  /*3240*/  LDL.LU R226, [R1+0x2c] ;  /* 0x00002c0001e27983 */ /* 0x002f280000300800 */
[----:B------:R1:W-:Y:S01]  /*3250*/  STL [R1+0x94], R225 ;  /* 0x000094e101007387 */ /* 0x0003e20000100800 */
[----:B------:R-:W-:-:S03]  /*3260*/  FADD R218, R32, R218 ;  /* 0x000000da20da7221 */ /* 0x000fc60000000000 */
[----:B-1----:R-:W2:Y:S04]  /*3270*/  LDL.LU R225, [R1+0x28] ;  /* 0x0000280001e17983 */ /* 0x002ea80000300800 */
        /* <DEDUP_REMOVED lines=9> */
[----:B------:R1:W-:Y:S04]  /*3310*/  STL [R1+0xa4], R221 ;  /* 0x0000a4dd01007387 */ /* 0x0003e80000100800 */
        /* <DEDUP_REMOVED lines=12> */
[----:B-1----:R-:W2:Y:S01]  /*33e0*/  LDL.LU R215, [R1] ;  /* 0x0000000001d77983 */ /* 0x002ea20000300800 */
[----:B------:R-:W-:-:S01]  /*33f0*/  FADD R214, R36, R214 ;  /* 0x000000d624d67221 */ /* 0x000fc20000000000 */
[----:B------:R-:W-:Y:S01]  /*3400*/  FADD R213, R37, R213 ;  /* 0x000000d525d57221 */ /* 0x000fe20000000000 */
[----:B------:R-:W-:-:S01]  /*3410*/  FADD R212, R38, R212 ;  /* 0x000000d426d47221 */ /* 0x000fc20000000000 */
[----:B------:R-:W-:Y:S01]  /*3420*/  FADD R211, R39, R211 ;  /* 0x000000d327d37221 */ /* 0x000fe20000000000 */
[----:B------:R-:W-:-:S01]  /*3430*/  FADD R210, R40, R210 ;  /* 0x000000d228d27221 */ /* 0x000fc20000000000 */
[----:B------:R-:W-:Y:S01]  /*3440*/  STL [R1+0xc0], R214 ;  /* 0x0000c0d601007387 */ /* 0x000fe20000100800 */
        /* <DEDUP_REMOVED lines=11> */
[----:B------:R1:W-:Y:S01]  /*3500*/  STL [R1+0xcc], R211 ;  /* 0x0000ccd301007387 */ /* 0x0003e20000100800 */
[----:B------:R-:W-:-:S01]  /*3510*/  FADD R200, R50, R200 ;  /* 0x000000c832c87221 */ /* 0x000fc20000000000 */
[----:B------:R-:W-:Y:S01]  /*3520*/  FADD R199, R51, R199 ;  /* 0x000000c733c77221 */ /* 0x000fe20000000000 */
        /* <DEDUP_REMOVED lines=69> */
[----:B-----5:R-:W-:Y:S01]  /*3980*/  FADD R0, R121, R0 ;  /* 0x0000000079007221 */ /* 0x020fe20000000000 */
[----:B---3--:R-:W-:-:S01]  /*3990*/  FADD R227, R134, R227 ;  /* 0x000000e386e37221 */ /* 0x008fc20000000000 */
[----:B----4-:R-:W-:Y:S01]  /*39a0*/  FADD R226, R133, R226 ;  /* 0x000000e285e27221 */ /* 0x010fe20000000000 */
[----:B--2---:R-:W-:-:S01]  /*39b0*/  FADD R225, R132, R225 ;  /* 0x000000e184e17221 */ /* 0x004fc20000000000 */
        /* <DEDUP_REMOVED lines=9> */
[----:B------:R-:W-:-:S05]  /*3a50*/  FADD R215, R122, R215 ;  /* 0x000000d77ad77221 */ /* 0x000fca0000000000 */
[----:B------:R2:W-:Y:S04]  /*3a60*/  STL [R1], R215 ;  /* 0x000000d701007387 */ /* 0x0005e80000100800 */
[----:B------:R3:W-:Y:S04]  /*3a70*/  STL [R1+0x4], R216 ;  /* 0x000004d801007387 */ /* 0x0007e80000100800 */
        /* <DEDUP_REMOVED lines=8> */
[----:B-1----:R-:W4:Y:S04]  /*3b00*/  LDL.LU R211, [R1+0x34] ;  /* 0x0000340001d37983 */ /* 0x002f280000300800 */
[----:B------:R1:W-:Y:S04]  /*3b10*/  STL [R1+0x28], R225 ;  /* 0x000028e101007387 */ /* 0x0003e80000100800 */
[----:B------:R-:W4:Y:S04]  /*3b20*/  LDL.LU R212, [R1+0x38] ;  /* 0x0000380001d47983 */ /* 0x000f280000300800 */
[----:B------:R1:W-:Y:S04]  /*3b30*/  STL [R1+0x2c], R226 ;  /* 0x00002ce201007387 */ /* 0x0003e80000100800 */
[----:B------:R-:W4:Y:S04]  /*3b40*/  LDL.LU R213, [R1+0x3c] ;  /* 0x00003c0001d57983 */ /* 0x000f280000300800 */
[----:B------:R1:W-:Y:S04]  /*3b50*/  STL [R1+0x30], R227 ;  /* 0x000030e301007387 */ /* 0x0003e80000100800 */
[----:B------:R-:W4:Y:S04]  /*3b60*/  LDL.LU R214, [R1+0x40] ;  /* 0x0000400001d67983 */ /* 0x000f280000300800 */
[----:B--2---:R-:W2:Y:S04]  /*3b70*/  LDL.LU R215, [R1+0x44] ;  /* 0x0000440001d77983 */ /* 0x004ea80000300800 */
[----:B---3--:R-:W3:Y:S04]  /*3b80*/  LDL.LU R216, [R1+0x48] ;  /* 0x0000480001d87983 */ /* 0x008ee80000300800 */
[----:B----4-:R-:W4:Y:S04]  /*3b90*/  LDL.LU R217, [R1+0x4c] ;  /* 0x00004c0001d97983 */ /* 0x010f280000300800 */
[----:B0-----:R-:W4:Y:S04]  /*3ba0*/  LDL.LU R218, [R1+0x50] ;  /* 0x0000500001da7983 */ /* 0x001f280000300800 */
[----:B------:R-:W4:Y:S04]  /*3bb0*/  LDL.LU R219, [R1+0x54] ;  /* 0x0000540001db7983 */ /* 0x000f280000300800 */
[----:B------:R-:W4:Y:S04]  /*3bc0*/  LDL.LU R220, [R1+0x58] ;  /* 0x0000580001dc7983 */ /* 0x000f280000300800 */
[----:B------:R-:W4:Y:S04]  /*3bd0*/  LDL.LU R221, [R1+0x5c] ;  /* 0x00005c0001dd7983 */ /* 0x000f280000300800 */
[----:B------:R-:W4:Y:S04]  /*3be0*/  LDL.LU R222, [R1+0x60] ;  /* 0x0000600001de7983 */ /* 0x000f280000300800 */
[----:B------:R-:W4:Y:S04]  /*3bf0*/  LDL.LU R223, [R1+0x64] ;  /* 0x0000640001df7983 */ /* 0x000f280000300800 */
[----:B------:R-:W4:Y:S04]  /*3c00*/  LDL.LU R224, [R1+0x68] ;  /* 0x0000680001e07983 */ /* 0x000f280000300800 */
[----:B-1----:R-:W4:Y:S04]  /*3c10*/  LDL.LU R225, [R1+0x6c] ;  /* 0x00006c0001e17983 */ /* 0x002f280000300800 */
[----:B------:R-:W4:Y:S04]  /*3c20*/  LDL.LU R226, [R1+0x70] ;  /* 0x0000700001e27983 */ /* 0x000f280000300800 */
[----:B------:R-:W4:Y:S01]  /*3c30*/  LDL.LU R227, [R1+0x74] ;  /* 0x0000740001e37983 */ /* 0x000f220000300800 */
[----:B------:R-:W-:-:S05]  /*3c40*/  FADD R211, R135, R211 ;  /* 0x000000d387d37221 */ /* 0x000fca0000000000 */
[----:B------:R0:W-:Y:S01]  /*3c50*/  STL [R1+0x34], R211 ;  /* 0x000034d301007387 */ /* 0x0001e20000100800 */
[----:B------:R-:W-:-:S03]  /*3c60*/  FADD R212, R136, R212 ;  /* 0x000000d488d47221 */ /* 0x000fc60000000000 */
[----:B0-----:R1:W5:Y:S01]  /*3c70*/  LDL.LU R211, [R1+0xcc] ;  /* 0x0000cc0001d37983 */ /* 0x0013620000300800 */
[----:B------:R-:W-:-:S03]  /*3c80*/  FADD R213, R137, R213 ;  /* 0x000000d589d57221 */ /* 0x000fc60000000000 */
[----:B------:R0:W-:Y:S01]  /*3c90*/  STL [R1+0x38], R212 ;  /* 0x000038d401007387 */ /* 0x0001e20000100800 */
[----:B------:R-:W-:-:S01]  /*3ca0*/  FADD R214, R138, R214 ;  /* 0x000000d68ad67221 */ /* 0x000fc20000000000 */
[----:B--2---:R-:W-:Y:S02]  /*3cb0*/  FADD R215, R139, R215 ;  /* 0x000000d78bd77221 */ /* 0x004fe40000000000 */
[----:B0-----:R1:W5:Y:S01]  /*3cc0*/  LDL.LU R212, [R1+0xc8] ;  /* 0x0000c80001d47983 */ /* 0x0013620000300800 */
[----:B---3--:R-:W-:-:S03]  /*3cd0*/  FADD R216, R140, R216 ;  /* 0x000000d88cd87221 */ /* 0x008fc60000000000 */
[----:B------:R0:W-:Y:S01]  /*3ce0*/  STL [R1+0x3c], R213 ;  /* 0x00003cd501007387 */ /* 0x0001e20000100800 */
[----:B----4-:R-:W-:-:S03]  /*3cf0*/  FADD R217, R141, R217 ;  /* 0x000000d98dd97221 */ /* 0x010fc60000000000 */
[----:B0-----:R1:W5:Y:S01]  /*3d00*/  LDL.LU R213, [R1+0xc4] ;  /* 0x0000c40001d57983 */ /* 0x0013620000300800 */
[----:B------:R-:W-:-:S03]  /*3d10*/  FADD R218, R142, R218 ;  /* 0x000000da8eda7221 */ /* 0x000fc60000000000 */
[----:B------:R0:W-:Y:S01]  /*3d20*/  STL [R1+0x40], R214 ;  /* 0x000040d601007387 */ /* 0x0001e20000100800 */
[----:B------:R-:W-:-:S01]  /*3d30*/  FADD R219, R143, R219 ;  /* 0x000000db8fdb7221 */ /* 0x000fc20000000000 */
[----:B------:R-:W-:Y:S02]  /*3d40*/  FADD R220, R144, R220 ;  /* 0x000000dc90dc7221 */ /* 0x000fe40000000000 */
[----:B0-----:R1:W5:Y:S04]  /*3d50*/  LDL.LU R214, [R1+0xc0] ;  /* 0x0000c00001d67983 */ /* 0x0013680000300800 */
[----:B------:R0:W-:Y:S01]  /*3d60*/  STL [R1+0x44], R215 ;  /* 0x000044d701007387 */ /* 0x0001e20000100800 */
[----:B------:R-:W-:-:S01]  /*3d70*/  FADD R221, R145, R221 ;  /* 0x000000dd91dd7221 */ /* 0x000fc20000000000 */
[----:B------:R-:W-:-:S02]  /*3d80*/  FADD R222, R146, R222 ;  /* 0x000000de92de7221 */ /* 0x000fc40000000000 */
[----:B0-----:R1:W5:Y:S04]  /*3d90*/  LDL.LU R215, [R1+0xbc] ;  /* 0x0000bc0001d77983 */ /* 0x0013680000300800 */
[----:B------:R0:W-:Y:S01]  /*3da0*/  STL [R1+0x48], R216 ;  /* 0x000048d801007387 */ /* 0x0001e20000100800 */
[----:B------:R-:W-:-:S03]  /*3db0*/  FADD R223, R147, R223 ;  /* 0x000000df93df7221 */ /* 0x000fc60000000000 */
        /* <DEDUP_REMOVED lines=13> */
[----:B------:R0:W-:Y:S04]  /*3e90*/  STL [R1+0x5c], R221 ;  /* 0x00005cdd01007387 */ /* 0x0001e80000100800 */
        /* <DEDUP_REMOVED lines=12> */
[----:B0-----:R1:W5:Y:S01]  /*3f60*/  LDL.LU R227, [R1+0x8c] ;  /* 0x00008c0001e37983 */ /* 0x0013620000300800 */
[----:B------:R-:W-:-:S05]  /*3f70*/  UMOV UR6, URZ ;  /* 0x0000003f00067c82 */ /* 0x000fca0008000000 */
.L_x_28:
[----:B------:R-:W-:Y:S05]  /*3f80*/  @!P2 BRA `(.L_x_29) ;  /* 0x000000000004a947 */ /* 0x000fea0003800000 */
[----:B------:R-:W-:Y:S01]  /*3f90*/  BPT.TRAP 0x1 ;  /* 0x000000040000795c */ /* 0x000fe20000300000 */
.L_x_29:
[----:B-----5:R3:W-:Y:S04]  /*3fa0*/  STL [R1+0x8c], R0 ;  /* 0x00008c0001007387 */ /* 0x0207e80000100800 */
[----:B---3--:R-:W3:Y:S01]  /*3fb0*/  LDL R0, [R1+0x78] ;  /* 0x0000780001007983 */ /* 0x008ee20000100800 */
[----:B0-----:R-:W-:-:S05]  /*3fc0*/  IMAD.U32 R229, RZ, RZ, UR19 ;  /* 0x00000013ffe57e24 */ /* 0x001fca000f8e00ff */
[----:B------:R-:W-:-:S05]  /*3fd0*/  @P0 LEA R229, R229, UR14, 0x3 ;  /* 0x0000000ee5e50c11 */ /* 0x000fca000f8e18ff */
[----:B------:R-:W-:Y:S01]  /*3fe0*/  @P0 VIADD R229, R229, 0x20 ;  /* 0x00000020e5e50836 */ /* 0x000fe20000000000 */
[----:B------:R-:W-:-:S06]  /*3ff0*/  UISETP.GT.U32.AND UP0, UPT, UR13, 0x1, UPT ;  /* 0x000000010d00788c */ /* 0x000fcc000bf04070 */
[----:B------:R-:W-:Y:S02]  /*4000*/  PLOP3.LUT P1, PT, PT, PT, UP0, 0x80, 0x0 ;  /* 0x000000000000781c */ /* 0x000fe40003f2f008 */
[----:B---3--:R-:W-:Y:S02]  /*4010*/  @P0 PRMT R229, R0, 0x654, R229 ;  /* 0x0000065400e50816 */ /* 0x008fe400000000e5 */
[----:B------:R0:W5:Y:S02]  /*4020*/  LDL.LU R0, [R1+0x8c] ;  /* 0x00008c0001007983 */ /* 0x0001640000300800 */
[----:B------:R0:W-:Y:S07]  /*4030*/  @P0 SYNCS.ARRIVE.TRANS64.RED.A1T0 RZ, [R229+URZ], RZ ;  /* 0x000000ffe5ff09a7 */ /* 0x0001ee000810043f */
[----:B------:R-:W-:Y:S05]  /*4040*/  @P1 BRA `(.L_x_30) ;  /* 0x0000000000041947 */ /* 0x000fea0003800000 */
[----:B------:R-:W-:Y:S01]  /*4050*/  BPT.TRAP 0x1 ;  /* 0x000000040000795c */ /* 0x000fe20000300000 */
.L_x_30:
[----:B------:R-:W-:Y:S01]  /*4060*/  UIADD3 UR18, UR18, 0x1, URZ ;  /* 0x0000000112127890 */ /* 0x000fe2000fffe03f */
[C---:B------:R-:W-:Y:S01]  /*4070*/  ISETP.GT.AND P1, PT, R228.reuse, 0x1, PT ;  /* 0x00000001e400780c */ /* 0x040fe20003f24270 */
[----:B------:R-:W-:Y:S01]  /*4080*/  UIADD3 UR19, UR19, 0x1, URZ ;  /* 0x0000000113137890 */ /* 0x000fe2000fffe03f */
[----:B------:R-:W-:Y:S01]  /*4090*/  VIADD R228, R228, 0xffffffff ;  /* 0xffffffffe4e47836 */ /* 0x000fe20000000000 */
[----:B------:R-:W-:Y:S02]  /*40a0*/  UISETP.NE.AND UP0, UPT, UR18, 0x4, UPT ;  /* 0x000000041200788c */ /* 0x000fe4000bf05270 */
[----:B------:R-:W-:Y:S02]  /*40b0*/  UISETP.NE.AND UP1, UPT, UR19, 0x4, UPT ;  /* 0x000000041300788c */ /* 0x000fe4000bf25270 */
[----:B------:R-:W-:Y:S02]  /*40c0*/  USEL UR8, URZ, 0x1, UP0 ;  /* 0x000000013f087887 */ /* 0x000fe40008000000 */
[----:B------:R-:W-:-:S02]  /*40d0*/  USEL UR18, UR18, URZ, UP0 ;  /* 0x0000003f12127287 */ /* 0x000fc40008000000 */
[----:B------:R-:W-:Y:S02]  /*40e0*/  USEL UR19, UR19, URZ, UP1 ;  /* 0x0000003f13137287 */ /* 0x000fe40008800000 */
[----:B------:R-:W-:Y:S01]  /*40f0*/  LOP3.LUT R227, R227, UR8, RZ, 0x3c, !PT ;  /* 0x00000008e3e37c12 */ /* 0x000fe2000f8e3cff */
[----:B------:R-:W-:Y:S01]  /*4100*/  UMOV UR8, 0x1 ;  /* 0x0000000100087882 */ /* 0x000fe20000000000 */
[----:B------:R-:W-:Y:S08]  /*4110*/  @P1 BRA `(.L_x_31) ;  /* 0xffffffec00781947 */ /* 0x000ff0000383ffff */
.L_x_23:
[----:B------:R-:W-:-:S04]  /*4120*/  UISETP.NE.AND UP0, UPT, UR6, URZ, UPT ;  /* 0x0000003f0600728c */ /* 0x000fc8000bf05270 */
[----:B------:R-:W-:-:S06]  /*4130*/  USEL UR6, URZ, 0x1, !UP0 ;  /* 0x000000013f067887 */ /* 0x000fcc000c000000 */
[----:B------:R-:W-:-:S13]  /*4140*/  ISETP.NE.AND P1, PT, RZ, UR6, PT ;  /* 0x00000006ff007c0c */ /* 0x000fda000bf25270 */
[----:B------:R-:W-:Y:S05]  /*4150*/  @!P1 BRA `(.L_x_32) ;  /* 0x0000000c00dc9947 */ /* 0x000fea0003800000 */
[----:B------:R-:W3:Y:S04]  /*4160*/  LDL.LU R227, [R1+0x74] ;  /* 0x0000740001e37983 */ /* 0x000ee80000300800 */
[----:B---3--:R3:W-:Y:S04]  /*4170*/  STL [R1+0x8c], R227 ;  /* 0x00008ce301007387 */ /* 0x0087e80000100800 */
[----:B---3--:R-:W3:Y:S04]  /*4180*/  LDL.LU R227, [R1+0x70] ;  /* 0x0000700001e37983 */ /* 0x008ee80000300800 */
        /* <DEDUP_REMOVED lines=55> */
[----:B---3--:R-:W3:Y:S01]  /*4500*/  LDL.LU R227, [R1] ;  /* 0x0000000001e37983 */ /* 0x008ee20000300800 */
[----:B------:R-:W-:-:S02]  /*4510*/  WARPGROUP.DEPBAR.LE gsb0, 0x0 ;  /* 0x00008000000079c5 */ /* 0x000fc40000010000 */
[----:B------:R-:W-:Y:S01]  /*4520*/  FADD R226, R24, R226 ;  /* 0x000000e218e27221 */ /* 0x000fe20000000000 */
        /* <DEDUP_REMOVED lines=96> */
[----:B-----5:R-:W-:Y:S01]  /*4b30*/  FADD R0, R121, R0 ;  /* 0x0000000079007221 */ /* 0x020fe20000000000 */
[----:B---3--:R-:W-:-:S05]  /*4b40*/  FADD R227, R122, R227 ;  /* 0x000000e37ae37221 */ /* 0x008fca0000000000 */
[----:B------:R3:W-:Y:S04]  /*4b50*/  STL [R1], R227 ;  /* 0x000000e301007387 */ /* 0x0007e80000100800 */
[----:B---3--:R-:W3:Y:S02]  /*4b60*/  LDL.LU R227, [R1+0xfc] ;  /* 0x0000fc0001e37983 */ /* 0x008ee40000300800 */
[----:B---3--:R-:W-:-:S05]  /*4b70*/  FADD R227, R123, R227 ;  /* 0x000000e37be37221 */ /* 0x008fca0000000000 */
[----:B------:R3:W-:Y:S04]  /*4b80*/  STL [R1+0x4], R227 ;  /* 0x000004e301007387 */ /* 0x0007e80000100800 */
        /* <DEDUP_REMOVED lines=83> */
[----:B------:R3:W-:Y:S02]  /*50c0*/  STL [R1+0x74], R227 ;  /* 0x000074e301007387 */ /* 0x0007e40000100800 */
.L_x_32:
[----:B------:R-:W-:Y:S02]  /*50d0*/  WARPGROUP.DEPBAR.LE gsb0, 0x0 ;  /* 0x00008000000079c5 */ /* 0x000fe40000010000 */
[----:B------:R-:W4:Y:S02]  /*50e0*/  LDC R24, c[0x0][0x28c] ;  /* 0x0000a300ff187b82 */ /* 0x000f240000000800 */
[----:B----4-:R-:W-:-:S13]  /*50f0*/  ISETP.GE.AND P1, PT, R24, 0x1, PT ;  /* 0x000000011800780c */ /* 0x010fda0003f26270 */
[----:B------:R-:W-:Y:S05]  /*5100*/  @!P1 BRA `(.L_x_33) ;  /* 0x0000000000509947 */ /* 0x000fea0003800000 */
[----:B------:R-:W-:-:S06]  /*5110*/  UISETP.NE.AND UP0, UPT, UR23, 0x3, UPT ;  /* 0x000000031700788c */ /* 0x000fcc000bf05270 */
[----:B------:R-:W-:-:S13]  /*5120*/  PLOP3.LUT P1, PT, PT, PT, UP0, 0x80, 0x0 ;  /* 0x000000000000781c */ /* 0x000fda0003f2f008 */
[----:B------:R-:W-:Y:S05]  /*5130*/  @!P1 BRA `(.L_x_34) ;  /* 0x0000000000049947 */ /* 0x000fea0003800000 */
[----:B------:R-:W-:Y:S01]  /*5140*/  BPT.TRAP 0x1 ;  /* 0x000000040000795c */ /* 0x000fe20000300000 */
.L_x_34:
[----:B---3--:R-:W3:Y:S01]  /*5150*/  LDL R227, [R1+0x78] ;  /* 0x0000780001e37983 */ /* 0x008ee20000100800 */
[----:B------:R-:W-:Y:S01]  /*5160*/  VOTEU.ANY UP0, P0 ;  /* 0x00000000003f7886 */ /* 0x000fe20000000100 */
[----:B------:R-:W-:Y:S01]  /*5170*/  UISETP.LT.AND UP1, UPT, UR12, 0x1, UPT ;  /* 0x000000010c00788c */ /* 0x000fe2000bf21270 */
[----:B------:R-:W-:-:S03]  /*5180*/  IMAD.U32 R25, RZ, RZ, UR14 ;  /* 0x0000000eff197e24 */ /* 0x000fc6000f8e00ff */
[----:B------:R-:W-:-:S04]  /*5190*/  @UP0 USEL UR6, UR12, 0x1, UP1 ;  /* 0x000000010c060887 */ /* 0x000fc80008800000 */
[----:B------:R-:W-:Y:S02]  /*51a0*/  @UP0 UIADD3 UR6, UR5, UR12, -UR6 ;  /* 0x0000000c05060290 */ /* 0x000fe4000fffe806 */
[----:B------:R-:W-:-:S04]  /*51b0*/  UISETP.GT.U32.AND UP0, UPT, UR13, 0x1, UPT ;  /* 0x000000010d00788c */ /* 0x000fc8000bf04070 */
[----:B------:R-:W-:Y:S02]  /*51c0*/  IMAD.U32 R24, RZ, RZ, UR6 ;  /* 0x00000006ff187e24 */ /* 0x000fe4000f8e00ff */
[----:B------:R-:W-:Y:S02]  /*51d0*/  PLOP3.LUT P1, PT, PT, PT, UP0, 0x80, 0x0 ;  /* 0x000000000000781c */ /* 0x000fe40003f2f008 */
[----:B------:R-:W-:-:S05]  /*51e0*/  @P0 IMAD.SHL.U32 R24, R24, 0x8, RZ ;  /* 0x0000000818180824 */ /* 0x000fca00078e00ff */
[----:B------:R-:W-:-:S04]  /*51f0*/  @P0 LOP3.LUT R24, R24, 0x18, RZ, 0xc0, !PT ;  /* 0x0000001818180812 */ /* 0x000fc800078ec0ff */
[----:B------:R-:W-:-:S04]  /*5200*/  @P0 IADD3 R24, R25, 0x20, R24 ;  /* 0x0000002019180810 */ /* 0x000fc80007ffe018 */
[----:B---3--:R-:W-:-:S04]  /*5210*/  @P0 PRMT R24, R227, 0x654, R24 ;  /* 0x00000654e3180816 */ /* 0x008fc80000000018 */
[----:B------:R4:W-:Y:S01]  /*5220*/  @P0 SYNCS.ARRIVE.TRANS64.RED.A1T0 RZ, [R24+URZ], RZ ;  /* 0x000000ff18ff09a7 */ /* 0x0009e2000810043f */
[----:B------:R-:W-:Y:S05]  /*5230*/  @P1 BRA `(.L_x_33) ;  /* 0x0000000000041947 */ /* 0x000fea0003800000 */
[----:B------:R-:W-:Y:S01]  /*5240*/  BPT.TRAP 0x1 ;  /* 0x000000040000795c */ /* 0x000fe20000300000 */
.L_x_33:
[----:B------:R0:W-:Y:S01]  /*5250*/  STL [R1+0x90], R2 ;  /* 0x0000900201007387 */ /* 0x0001e20000100800 */
[----:B------:R-:W1:Y:S01]  /*5260*/  LDC R28, c[0x0][0x288] ;  /* 0x0000a200ff1c7b82 */ /* 0x000e620000000800 */
[----:B------:R-:W-:Y:S02]  /*5270*/  ULDC UR6, c[0x0][0x284] ;  /* 0x0000a10000067ab9 */ /* 0x000fe40000000800 */
[----:B-----5:R2:W-:Y:S01]  /*5280*/  STL [R1+0x8c], R0 ;  /* 0x00008c0001007387 */ /* 0x0205e20000100800 */
[----:B0-----:R-:W4:Y:S03]  /*5290*/  S2R R2, SR_TID.X ;  /* 0x0000000000027919 */ /* 0x001f260000002100 */
[----:B--2---:R-:W2:Y:S04]  /*52a0*/  LDL.LU R0, [R1+0x88] ;  /* 0x0000880001007983 */ /* 0x004ea80000300800 */
[----:B---3--:R-:W3:Y:S01]  /*52b0*/  LDL.LU R227, [R1+0x84] ;  /* 0x0000840001e37983 */ /* 0x008ee20000300800 */
[----:B----4-:R-:W-:-:S02]  /*52c0*/  SHF.R.U32.HI R24, RZ, 0x2, R2 ;  /* 0x00000002ff187819 */ /* 0x010fc40000011602 */
[----:B------:R-:W-:Y:S02]  /*52d0*/  SHF.R.U32.HI R27, RZ, 0x7, R2 ;  /* 0x00000007ff1b7819 */ /* 0x000fe40000011602 */
[----:B------:R-:W-:Y:S02]  /*52e0*/  LOP3.LUT R26, R2, 0x60, RZ, 0xc0, !PT ;  /* 0x00000060021a7812 */ /* 0x000fe400078ec0ff */
[----:B------:R-:W-:Y:S02]  /*52f0*/  LOP3.LUT R25, R24, 0x7, RZ, 0xc0, !PT ;  /* 0x0000000718197812 */ /* 0x000fe400078ec0ff */
[----:B------:R-:W-:Y:S02]  /*5300*/  LOP3.LUT R24, R27, 0x1, RZ, 0xc0, !PT ;  /* 0x000000011b187812 */ /* 0x000fe400078ec0ff */
[----:B------:R-:W-:-:S03]  /*5310*/  SHF.R.U32.HI R26, RZ, 0x1, R26 ;  /* 0x00000001ff1a7819 */ /* 0x000fc6000001161a */
[----:B------:R-:W-:Y:S01]  /*5320*/  IMAD.SHL.U32 R30, R24, 0x40, RZ ;  /* 0x00000040181e7824 */ /* 0x000fe200078e00ff */
[----:B------:R-:W-:-:S04]  /*5330*/  IADD3 R27, RZ, -R26, -R25 ;  /* 0x8000001aff1b7210 */ /* 0x000fc80007ffe819 */
[----:B------:R-:W-:Y:S01]  /*5340*/  LOP3.LUT R25, R30, 0x40, R25, 0xe2, !PT ;  /* 0x000000401e197812 */ /* 0x000fe200078ee219 */
[----:B------:R-:W-:Y:S01]  /*5350*/  IMAD R29, R24, -0x40, R27 ;  /* 0xffffffc0181d7824 */ /* 0x000fe200078e021b */
[C---:B------:R-:W-:Y:S01]  /*5360*/  LOP3.LUT R24, R2.reuse, 0x3, RZ, 0xc0, !PT ;  /* 0x0000000302187812 */ /* 0x040fe200078ec0ff */
[----:B------:R-:W-:Y:S02]  /*5370*/  IMAD.SHL.U32 R27, R2, 0x2, RZ ;  /* 0x00000002021b7824 */ /* 0x000fe400078e00ff */
[----:B------:R0:W5:Y:S01]  /*5380*/  LDL.LU R2, [R1+0x90] ;  /* 0x0000900001027983 */ /* 0x0001620000300800 */
[C---:B--2---:R-:W-:Y:S02]  /*5390*/  IMAD.SHL.U32 R32, R0.reuse, 0x80, RZ ;  /* 0x0000008000207824 */ /* 0x044fe400078e00ff */
[----:B------:R-:W-:Y:S02]  /*53a0*/  IMAD.WIDE R30, R0, 0x80, RZ ;  /* 0x00000080001e7825 */ /* 0x000fe400078e02ff */
[----:B------:R0:W5:Y:S02]  /*53b0*/  LDL.LU R0, [R1+0x8c] ;  /* 0x00008c0001007983 */ /* 0x0001640000300800 */
[----:B---3--:R-:W-:-:S05]  /*53c0*/  IMAD.SHL.U32 R35, R227, 0x100, RZ ;  /* 0x00000100e3237824 */ /* 0x008fca00078e00ff */
[----:B-1----:R-:W-:-:S04]  /*53d0*/  ISETP.GE.AND P1, PT, R35, R28, PT ;  /* 0x0000001c2300720c */ /* 0x002fc80003f26270 */
[----:B------:R-:W-:Y:S01]  /*53e0*/  ISETP.GE.OR P1, PT, R32, UR6, P1 ;  /* 0x0000000620007c0c */ /* 0x000fe20008f26670 */
[----:B------:R-:W-:Y:S01]  /*53f0*/  IMAD R24, R24, -0x2, R28 ;  /* 0xfffffffe18187824 */ /* 0x000fe200078e021c */
[----:B------:R-:W-:Y:S02]  /*5400*/  LOP3.LUT R27, R27, 0x6, RZ, 0xc0, !PT ;  /* 0x000000061b1b7812 */ /* 0x000fe400078ec0ff */
[----:B------:R-:W-:Y:S01]  /*5410*/  IADD3 R38, -R32, UR6, R29 ;  /* 0x0000000620267c10 */ /* 0x000fe2000fffe11d */
[----:B------:R-:W-:Y:S01]  /*5420*/  IMAD.IADD R35, R24, 0x1, -R35 ;  /* 0x0000000118237824 */ /* 0x000fe200078e0a23 */
[----:B------:R-:W-:Y:S01]  /*5430*/  PRMT R28, R27, 0x6540, R227 ;  /* 0x000065401b1c7816 */ /* 0x000fe200000000e3 */
[----:B------:R-:W-:Y:S01]  /*5440*/  IMAD.MOV.U32 R34, RZ, RZ, -0x1 ;  /* 0xffffffffff227424 */ /* 0x000fe200078e00ff */
[----:B------:R-:W-:-:S05]  /*5450*/  LOP3.LUT R39, R30, R25, R26, 0xfe, !PT ;  /* 0x000000191e277212 */ /* 0x000fca00078efe1a */
[----:B0-----:R-:W-:Y:S05]  /*5460*/  @P1 BRA `(.L_x_35) ;  /* 0x0000008c00bc1947 */ /* 0x001fea0003800000 */
[----:B------:R-:W0:Y:S01]  /*5470*/  LDC.64 R26, c[0x0][0x5c8] ;  /* 0x00017200ff1a7b82 */ /* 0x000e220000000a00 */
[----:B------:R-:W-:Y:S01]  /*5480*/  USHF.R.S32.HI UR7, URZ, 0x1f, UR22 ;  /* 0x0000001f3f077899 */ /* 0x000fe20008011416 */
[--C-:B------:R-:W-:Y:S01]  /*5490*/  SHF.R.S32.HI R29, RZ, 0x1f, R28.reuse ;  /* 0x0000001fff1d7819 */ /* 0x100fe2000001141c */
[----:B------:R-:W-:Y:S01]  /*54a0*/  ULDC.64 UR8, c[0x0][0x5d0] ;  /* 0x0001740000087ab9 */ /* 0x000fe20000000a00 */
[----:B------:R-:W-:Y:S01]  /*54b0*/  BSSY B0, `(.L_x_35) ;  /* 0x00008ea000007945 */ /* 0x000fe20003800000 */
[----:B------:R-:W-:Y:S02]  /*54c0*/  UIMAD UR6, UR7, UR8, URZ ;  /* 0x00000008070672a4 */ /* 0x000fe4000f8e023f */
[----:B------:R-:W-:Y:S02]  /*54d0*/  IMAD.U32 R25, RZ, RZ, UR8 ;  /* 0x00000008ff197e24 */ /* 0x000fe4000f8e00ff */
[----:B------:R-:W-:Y:S02]  /*54e0*/  UIMAD UR6, UR22, UR9, UR6 ;  /* 0x00000009160672a4 */ /* 0x000fe4000f8e0206 */
[----:B------:R-:W-:Y:S01]  /*54f0*/  IMAD.WIDE.U32 R24, R25, UR22, R28 ;  /* 0x0000001619187c25 */ /* 0x000fe2000f8e001c */
[----:B------:R-:W-:-:S03]  /*5500*/  ULDC.64 UR8, c[0x0][0x5c0] ;  /* 0x0001700000087ab9 */ /* 0x000fc60000000a00 */
[----:B------:R-:W-:Y:S02]  /*5510*/  VIADD R25, R25, UR6 ;  /* 0x0000000619197c36 */ /* 0x000fe40008000000 */
[-C--:B0-----:R-:W-:Y:S02]  /*5520*/  IMAD R32, R31, R26.reuse, RZ ;  /* 0x0000001a1f207224 */ /* 0x081fe400078e02ff */
[----:B------:R-:W-:-:S04]  /*5530*/  IMAD.WIDE.U32 R24, R39, R26, R24 ;  /* 0x0000001a27187225 */ /* 0x000fc800078e0018 */
[----:B------:R-:W-:-:S04]  /*5540*/  IMAD R33, R39, R27, R32 ;  /* 0x0000001b27217224 */ /* 0x000fc800078e0220 */
[----:B------:R-:W-:Y:S01]  /*5550*/  IMAD.IADD R32, R25, 0x1, R33 ;  /* 0x0000000119207824 */ /* 0x000fe200078e0221 */
[----:B------:R-:W-:Y:S02]  /*5560*/  LEA R25, P1, R26, R24, 0x3 ;  /* 0x000000181a197211 */ /* 0x000fe400078218ff */
[----:B------:R-:W-:Y:S02]  /*5570*/  IADD3 R24, P2, R24, UR8, RZ ;  /* 0x0000000818187c10 */ /* 0x000fe4000ff5e0ff */
[----:B------:R-:W-:Y:S02]  /*5580*/  LEA.HI.X R27, R26, R32, R27, 0x3, P1 ;  /* 0x000000201a1b7211 */ /* 0x000fe400008f1c1b */
[----:B------:R-:W-:Y:S02]  /*5590*/  FSETP.NEU.AND P1, PT, RZ, UR21, PT ;  /* 0x00000015ff007c0b */ /* 0x000fe4000bf2d000 */
[----:B------:R-:W-:Y:S02]  /*55a0*/  IADD3 R26, P4, R25, UR8, RZ ;  /* 0x00000008191a7c10 */ /* 0x000fe4000ff9e0ff */
[----:B------:R-:W-:-:S02]  /*55b0*/  IADD3.X R25, R32, UR9, RZ, P2, !PT ;  /* 0x0000000920197c10 */ /* 0x000fc400097fe4ff */
[----:B------:R-:W-:-:S07]  /*55c0*/  IADD3.X R27, R27, UR9, RZ, P4, !PT ;  /* 0x000000091b1b7c10 */ /* 0x000fce000a7fe4ff */
[----:B------:R-:W-:Y:S05]  /*55d0*/  @!P1 BRA `(.L_x_36) ;  /* 0x0000006800dc9947 */ /* 0x000fea0003800000 */
[----:B------:R-:W-:Y:S01]  /*55e0*/  ULDC.64 UR8, c[0x0][0x5b8] ;  /* 0x00016e0000087ab9 */ /* 0x000fe20000000a00 */
[----:B------:R-:W-:Y:S01]  /*55f0*/  ISETP.GE.AND P1, PT, R38, 0x1, PT ;  /* 0x000000012600780c */ /* 0x000fe20003f26270 */
[----:B------:R-:W-:Y:S02]  /*5600*/  UIMAD UR6, UR7, UR8, URZ ;  /* 0x00000008070672a4 */ /* 0x000fe4000f8e023f */
[----:B------:R-:W-:Y:S01]  /*5610*/  IMAD.U32 R33, RZ, RZ, UR8 ;  /* 0x00000008ff217e24 */ /* 0x000fe2000f8e00ff */
[----:B------:R-:W-:Y:S01]  /*5620*/  BSSY B1, `(.L_x_37) ;  /* 0x0000010000017945 */ /* 0x000fe20003800000 */
[----:B------:R-:W-:Y:S01]  /*5630*/  ISETP.LT.OR P5, PT, R35, 0x1, !P1 ;  /* 0x000000012300780c */ /* 0x000fe20004fa1670 */
[----:B------:R-:W-:Y:S02]  /*5640*/  UIMAD UR6, UR22, UR9, UR6 ;  /* 0x00000009160672a4 */ /* 0x000fe4000f8e0206 */
[----:B------:R-:W-:Y:S01]  /*5650*/  IMAD.WIDE.U32 R28, R33, UR22, R28 ;  /* 0x00000016211c7c25 */ /* 0x000fe2000f8e001c */
[----:B------:R-:W-:-:S03]  /*5660*/  ULDC.64 UR8, c[0x0][0x5a8] ;  /* 0x00016a0000087ab9 */ /* 0x000fc60000000a00 */
[----:B------:R-:W-:Y:S02]  /*5670*/  IMAD.MOV.U32 R32, RZ, RZ, R28 ;  /* 0x000000ffff207224 */ /* 0x000fe400078e001c */
[----:B------:R-:W-:Y:S01]  /*5680*/  VIADD R33, R29, UR6 ;  /* 0x000000061d217c36 */ /* 0x000fe20008000000 */
[----:B------:R-:W-:Y:S02]  /*5690*/  ULDC.64 UR6, c[0x0][0x5b0] ;  /* 0x00016c0000067ab9 */ /* 0x000fe40000000a00 */
[----:B------:R-:W-:Y:S02]  /*56a0*/  IMAD R36, R31, UR6, RZ ;  /* 0x000000061f247c24 */ /* 0x000fe4000f8e02ff */
[----:B------:R-:W-:-:S04]  /*56b0*/  IMAD.WIDE.U32 R28, R39, UR6, R32 ;  /* 0x00000006271c7c25 */ /* 0x000fc8000f8e0020 */
[--C-:B------:R-:W-:Y:S01]  /*56c0*/  IMAD R37, R39, UR7, R36.reuse ;  /* 0x0000000727257c24 */ /* 0x100fe2000f8e0224 */
[----:B------:R-:W-:Y:S02]  /*56d0*/  IADD3 R28, P2, R28, UR8, RZ ;  /* 0x000000081c1c7c10 */ /* 0x000fe4000ff5e0ff */
[----:B------:R-:W-:Y:S02]  /*56e0*/  PRMT R36, RZ, 0x7610, R36 ;  /* 0x00007610ff247816 */ /* 0x000fe40000000024 */
[----:B------:R-:W-:Y:S01]  /*56f0*/  IADD3.X R29, R29, UR9, R37, P2, !PT ;  /* 0x000000091d1d7c10 */ /* 0x000fe200097fe425 */
[----:B------:R-:W-:Y:S08]  /*5700*/  @P5 BRA `(.L_x_38) ;  /* 0x0000000000045947 */ /* 0x000ff00003800000 */
[----:B------:R0:W5:Y:S02]  /*5710*/  LDG.E.U8 R36, desc[UR16][R28.64] ;  /* 0x000000101c247981 */ /* 0x000164000c1e1100 */
.L_x_38:
[----:B------:R-:W-:Y:S05]  /*5720*/  BSYNC B1 ;  /* 0x0000000000017941 */ /* 0x000fea0003800000 */
.L_x_37:
[----:B-----5:R-:W-:Y:S01]  /*5730*/  LOP3.LUT R36, R36, 0xff, RZ, 0xc0, !PT ;  /* 0x000000ff24247812 */ /* 0x020fe200078ec0ff */
[----:B------:R-:W-:Y:S01]  /*5740*/  BSSY B1, `(.L_x_39) ;  /* 0x000000b000017945 */ /* 0x000fe20003800000 */
[----:B------:R-:W-:Y:S02]  /*5750*/  ISETP.LT.OR P4, PT, R35, 0x2, !P1 ;  /* 0x000000022300780c */ /* 0x000fe40004f81670 */
[----:B------:R-:W-:-:S05]  /*5760*/  F2FP.F16.E4M3.UNPACK_B R36, R36 ;  /* 0x00000024ff24723e */ /* 0x000fca00020006ff */
[----:B------:R-:W-:-:S05]  /*5770*/  HADD2.F32 R36, -RZ, R36.H0_H0 ;  /* 0x20000024ff247230 */ /* 0x000fca0000004100 */
[----:B------:R-:W-:Y:S01]  /*5780*/  FMUL R37, R36, UR21 ;  /* 0x0000001524257c20 */ /* 0x000fe20008400000 */
[----:B------:R-:W-:-:S03]  /*5790*/  PRMT R36, RZ, 0x7610, R36 ;  /* 0x00007610ff247816 */ /* 0x000fc60000000024 */
[----:B------:R-:W-:-:S05]  /*57a0*/  FFMA R37, R226, UR20, R37 ;  /* 0x00000014e2257c23 */ /* 0x000fca0008000025 */
[----:B------:R-:W-:-:S05]  /*57b0*/  F2FP.SATFINITE.E4M3.F32.PACK_AB_MERGE_C R37, RZ, R37, RZ ;  /* 0x00000025ff25723e */ /* 0x000fca00048070ff */
[----:B------:R1:W-:Y:S01]  /*57c0*/  @!P5 STG.E.U8 desc[UR16][R24.64], R37 ;  /* 0x000000251800d986 */ /* 0x0003e2000c101110 */
[----:B------:R-:W-:Y:S05]  /*57d0*/  @P4 BRA `(.L_x_40) ;  /* 0x0000000000044947 */ /* 0x000fea0003800000 */
[----:B------:R2:W5:Y:S02]  /*57e0*/  LDG.E.U8 R36, desc[UR16][R28.64+0x1] ;  /* 0x000001101c247981 */ /* 0x000564000c1e1100 */
.L_x_40:
[----:B------:R-:W-:Y:S05]  /*57f0*/  BSYNC B1 ;  /* 0x0000000000017941 */ /* 0x000fea0003800000 */
.L_x_39:
[----:B-----5:R-:W-:Y:S01]  /*5800*/  LOP3.LUT R36, R36, 0xff, RZ, 0xc0, !PT ;  /* 0x000000ff24247812 */ /* 0x020fe200078ec0ff */
[----:B------:R-:W-:Y:S01]  /*5810*/  BSSY B1, `(.L_x_41) ;  /* 0x0000013000017945 */ /* 0x000fe20003800000 */
[----:B-1----:R-:W-:Y:S02]  /*5820*/  IADD3 R37, P2, R39, 0x8, RZ ;  /* 0x0000000827257810 */ /* 0x002fe40007f5e0ff */
[----:B------:R-:W-:-:S03]  /*5830*/  F2FP.F16.E4M3.UNPACK_B R36, R36 ;  /* 0x00000024ff24723e */ /* 0x000fc600020006ff */
[----:B------:R-:W-:Y:S01]  /*5840*/  IMAD.X R30, RZ, RZ, R31, P2 ;  /* 0x000000ffff1e7224 */ /* 0x000fe200010e061f */
[----:B------:R-:W-:Y:S01]  /*5850*/  ISETP.GE.AND P2, PT, R38, 0x9, PT ;  /* 0x000000092600780c */ /* 0x000fe20003f46270 */
[----:B------:R-:W-:Y:S02]  /*5860*/  HADD2.F32 R36, -RZ, R36.H0_H0 ;  /* 0x20000024ff247230 */ /* 0x000fe40000004100 */
[----:B------:R-:W-:Y:S01]  /*5870*/  IMAD R30, R30, UR6, RZ ;  /* 0x000000061e1e7c24 */ /* 0x000fe2000f8e02ff */
[----:B------:R-:W-:Y:S01]  /*5880*/  ISETP.LT.OR P5, PT, R35, 0x1, !P2 ;  /* 0x000000012300780c */ /* 0x000fe200057a1670 */
[----:B------:R-:W-:-:S04]  /*5890*/  IMAD.WIDE.U32 R32, R37, UR6, R32 ;  /* 0x0000000625207c25 */ /* 0x000fc8000f8e0020 */
[----:B------:R-:W-:Y:S01]  /*58a0*/  FMUL R36, R36, UR21 ;  /* 0x0000001524247c20 */ /* 0x000fe20008400000 */
[----:B------:R-:W-:-:S03]  /*58b0*/  IMAD R37, R37, UR7, R30 ;  /* 0x0000000725257c24 */ /* 0x000fc6000f8e021e */
[----:B------:R-:W-:Y:S01]  /*58c0*/  FFMA R36, R225, UR20, R36 ;  /* 0x00000014e1247c23 */ /* 0x000fe20008000024 */
[----:B------:R-:W-:Y:S02]  /*58d0*/  IADD3 R30, P6, R32, UR8, RZ ;  /* 0x00000008201e7c10 */ /* 0x000fe4000ffde0ff */
[----:B------:R-:W-:Y:S02]  /*58e0*/  PRMT R32, RZ, 0x7610, R32 ;  /* 0x00007610ff207816 */ /* 0x000fe40000000020 */
[----:B------:R-:W-:Y:S02]  /*58f0*/  F2FP.SATFINITE.E4M3.F32.PACK_AB_MERGE_C R39, RZ, R36, RZ ;  /* 0x00000024ff27723e */ /* 0x000fe400048070ff */
[----:B------:R-:W-:-:S03]  /*5900*/  IADD3.X R31, R33, UR9, R37, P6, !PT ;  /* 0x00000009211f7c10 */ /* 0x000fc6000b7fe425 */
[----:B------:R1:W-:Y:S01]  /*5910*/  @!P4 STG.E.U8 desc[UR16][R24.64+0x1], R39 ;  /* 0x000001271800c986 */ /* 0x0003e2000c101110 */
[----:B------:R-:W-:Y:S05]  /*5920*/  @P5 BRA `(.L_x_42) ;  /* 0x0000000000045947 */ /* 0x000fea0003800000 */
[----:B------:R3:W5:Y:S02]  /*5930*/  LDG.E.U8 R32, desc[UR16][R30.64] ;  /* 0x000000101e207981 */ /* 0x000764000c1e1100 */
.L_x_42:
[----:B------:R-:W-:Y:S05]  /*5940*/  BSYNC B1 ;  /* 0x0000000000017941 */ /* 0x000fea0003800000 */
.L_x_41:
        /* <DEDUP_REMOVED lines=12> */
.L_x_44:
[----:B------:R-:W-:Y:S05]  /*5a10*/  BSYNC B1 ;  /* 0x0000000000017941 */ /* 0x000fea0003800000 */
.L_x_43:
[----:B-----5:R-:W-:Y:S01]  /*5a20*/  LOP3.LUT R32, R32, 0xff, RZ, 0xc0, !PT ;  /* 0x000000ff20207812 */ /* 0x020fe200078ec0ff */
[----:B------:R-:W-:Y:S01]  /*5a30*/  BSSY B1, `(.L_x_45) ;  /* 0x000000b000017945 */ /* 0x000fe20003800000 */
[----:B------:R-:W-:Y:S02]  /*5a40*/  ISETP.LT.OR P5, PT, R35, 0x9, !P1 ;  /* 0x000000092300780c */ /* 0x000fe40004fa1670 */
[----:B------:R-:W-:-:S05]  /*5a50*/  F2FP.F16.E4M3.UNPACK_B R32, R32 ;  /* 0x00000020ff20723e */ /* 0x000fca00020006ff */
[----:B------:R-:W-:-:S05]  /*5a60*/  HADD2.F32 R32, -RZ, R32.H0_H0 ;  /* 0x20000020ff207230 */ /* 0x000fca0000004100 */
[----:B------:R-:W-:-:S04]  /*5a70*/  FMUL R32, R32, UR21 ;  /* 0x0000001520207c20 */ /* 0x000fc80008400000 */
[----:B------:R-:W-:-:S05]  /*5a80*/  FFMA R32, R223, UR20, R32 ;  /* 0x00000014df207c23 */ /* 0x000fca0008000020 */
[----:B----4-:R-:W-:Y:S02]  /*5a90*/  F2FP.SATFINITE.E4M3.F32.PACK_AB_MERGE_C R33, RZ, R32, RZ ;  /* 0x00000020ff21723e */ /* 0x010fe400048070ff */
[----:B------:R-:W-:-:S03]  /*5aa0*/  PRMT R32, RZ, 0x7610, R32 ;  /* 0x00007610ff207816 */ /* 0x000fc60000000020 */
[----:B------:R4:W-:Y:S01]  /*5ab0*/  @!P4 STG.E.U8 desc[UR16][R26.64+0x1], R33 ;  /* 0x000001211a00c986 */ /* 0x0009e2000c101110 */
[----:B------:R-:W-:Y:S05]  /*5ac0*/  @P5 BRA `(.L_x_46) ;  /* 0x0000000000045947 */ /* 0x000fea0003800000 */
[----:B------:R0:W5:Y:S02]  /*5ad0*/  LDG.E.U8 R32, desc[UR16][R28.64+0x8] ;  /* 0x000008101c207981 */ /* 0x000164000c1e1100 */
.L_x_46:
[----:B------:R-:W-:Y:S05]  /*5ae0*/  BSYNC B1 ;  /* 0x0000000000017941 */ /* 0x000fea0003800000 */
.L_x_45:
[----:B-----5:R-:W-:Y:S01]  /*5af0*/  LOP3.LUT R32, R32, 0xff, RZ, 0xc0, !PT ;  /* 0x000000ff20207812 */ /* 0x020fe200078ec0ff */
[----:B------:R-:W-:Y:S01]  /*5b00*/  BSSY B1, `(.L_x_47) ;  /* 0x000000b000017945 */ /* 0x000fe20003800000 */
[----:B------:R-:W-:Y:S02]  /*5b10*/  ISETP.LT.OR P4, PT, R35, 0xa, !P1 ;  /* 0x0000000a2300780c */ /* 0x000fe40004f81670 */
[----:B------:R-:W-:-:S05]  /*5b20*/  F2FP.F16.E4M3.UNPACK_B R32, R32 ;  /* 0x00000020ff20723e */ /* 0x000fca00020006ff */
[----:B------:R-:W-:-:S05]  /*5b30*/  HADD2.F32 R32, -RZ, R32.H0_H0 ;  /* 0x20000020ff207230 */ /* 0x000fca0000004100 */
[----:B----4-:R-:W-:Y:S01]  /*5b40*/  FMUL R33, R32, UR21 ;  /* 0x0000001520217c20 */ /* 0x010fe20008400000 */
[----:B------:R-:W-:-:S03]  /*5b50*/  PRMT R32, RZ, 0x7610, R32 ;  /* 0x00007610ff207816 */ /* 0x000fc60000000020 */
[----:B------:R-:W-:-:S05]  /*5b60*/  FFMA R33, R222, UR20, R33 ;  /* 0x00000014de217c23 */ /* 0x000fca0008000021 */
[----:B------:R-:W-:-:S05]  /*5b70*/  F2FP.SATFINITE.E4M3.F32.PACK_AB_MERGE_C R33, RZ, R33, RZ ;  /* 0x00000021ff21723e */ /* 0x000fca00048070ff */
[----:B------:R4:W-:Y:S01]  /*5b80*/  @!P5 STG.E.U8 desc[UR16][R24.64+0x8], R33 ;  /* 0x000008211800d986 */ /* 0x0009e2000c101110 */
[----:B------:R-:W-:Y:S05]  /*5b90*/  @P4 BRA `(.L_x_48) ;  /* 0x0000000000044947 */ /* 0x000fea0003800000 */
[----:B------:R0:W5:Y:S02]  /*5ba0*/  LDG.E.U8 R32, desc[UR16][R28.64+0x9] ;  /* 0x000009101c207981 */ /* 0x000164000c1e1100 */
.L_x_48:
[----:B------:R-:W-:Y:S05]  /*5bb0*/  BSYNC B1 ;  /* 0x0000000000017941 */ /* 0x000fea0003800000 */
.L_x_47:
        /* <DEDUP_REMOVED lines=12> */
.L_x_50:
[----:B------:R-:W-:Y:S05]  /*5c80*/  BSYNC B1 ;  /* 0x0000000000017941 */ /* 0x000fea0003800000 */
.L_x_49:
        /* <DEDUP_REMOVED lines=12> */
.L_x_52:
[----:B------:R-:W-:Y:S05]  /*5d50*/  BSYNC B1 ;  /* 0x0000000000017941 */ /* 0x000fea0003800000 */
.L_x_51:
        /* <DEDUP_REMOVED lines=12> */
.L_x_54:
[----:B------:R-:W-:Y:S05]  /*5e20*/  BSYNC B1 ;  /* 0x0000000000017941 */ /* 0x000fea0003800000 */
.L_x_53:
        /* <DEDUP_REMOVED lines=12> */
.L_x_56:
[----:B------:R-:W-:Y:S05]  /*5ef0*/  BSYNC B1 ;  /* 0x0000000000017941 */ /* 0x000fea0003800000 */
.L_x_55:
        /* <DEDUP_REMOVED lines=12> */
.L_x_58:
[----:B------:R-:W-:Y:S05]  /*5fc0*/  BSYNC B1 ;  /* 0x0000000000017941 */ /* 0x000fea0003800000 */
.L_x_57:
        /* <DEDUP_REMOVED lines=12> */
.L_x_60:
[----:B------:R-:W-:Y:S05]  /*6090*/  BSYNC B1 ;  /* 0x0000000000017941 */ /* 0x000fea0003800000 */
.L_x_59:
        /* <DEDUP_REMOVED lines=12> */
.L_x_62:
[----:B------:R-:W-:Y:S05]  /*6160*/  BSYNC B1 ;  /* 0x0000000000017941 */ /* 0x000fea0003800000 */
.L_x_61:
        /* <DEDUP_REMOVED lines=12> */
.L_x_64:
[----:B------:R-:W-:Y:S05]  /*6230*/  BSYNC B1 ;  /* 0x0000000000017941 */ /* 0x000fea0003800000 */
.L_x_63:
        /* <DEDUP_REMOVED lines=12> */
.L_x_66:
[----:B------:R-:W-:Y:S05]  /*6300*/  BSYNC B1 ;  /* 0x0000000000017941 */ /* 0x000fea0003800000 */
.L_x_65:
        /* <DEDUP_REMOVED lines=12> */
.L_x_68:
[----:B------:R-:W-:Y:S05]  /*63d0*/  BSYNC B1 ;  /* 0x0000000000017941 */ /* 0x000fea0003800000 */
.L_x_67:
        /* <DEDUP_REMOVED lines=12> */
.L_x_70:
[----:B------:R-:W-:Y:S05]  /*64a0*/  BSYNC B1 ;  /* 0x0000000000017941 */ /* 0x000fea0003800000 */
.L_x_69:
        /* <DEDUP_REMOVED lines=12> */
.L_x_72:
[----:B------:R-:W-:Y:S05]  /*6570*/  BSYNC B1 ;  /* 0x0000000000017941 */ /* 0x000fea0003800000 */
.L_x_71:
        /* <DEDUP_REMOVED lines=12> */
.L_x_74:
[----:B------:R-:W-:Y:S05]  /*6640*/  BSYNC B1 ;  /* 0x0000000000017941 */ /* 0x000fea0003800000 */
.L_x_73:
        /* <DEDUP_REMOVED lines=12> */
.L_x_76:
[----:B------:R-:W-:Y:S05]  /*6710*/  BSYNC B1 ;  /* 0x0000000000017941 */ /* 0x000fea0003800000 */
.L_x_75:
        /* <DEDUP_REMOVED lines=12> */
.L_x_78:
[----:B------:R-:W-:Y:S05]  /*67e0*/  BSYNC B1 ;  /* 0x0000000000017941 */ /* 0x000fea0003800000 */
.L_x_77:
        /* <DEDUP_REMOVED lines=12> */
.L_x_80:
[----:B------:R-:W-:Y:S05]  /*68b0*/  BSYNC B1 ;  /* 0x0000000000017941 */ /* 0x000fea0003800000 */
.L_x_79:
        /* <DEDUP_REMOVED lines=12> */
.L_x_82:
[----:B------:R-:W-:Y:S05]  /*6980*/  BSYNC B1 ;  /* 0x0000000000017941 */ /* 0x000fea0003800000 */
.L_x_81:
        /* <DEDUP_REMOVED lines=12> */
.L_x_84:
[----:B------:R-:W-:Y:S05]  /*6a50*/  BSYNC B1 ;  /* 0x0000000000017941 */ /* 0x000fea0003800000 */
.L_x_83:
        /* <DEDUP_REMOVED lines=12> */
.L_x_86:
[----:B------:R-:W-:Y:S05]  /*6b20*/  BSYNC B1 ;  /* 0x0000000000017941 */ /* 0x000fea0003800000 */
.L_x_85:
        /* <DEDUP_REMOVED lines=12> */
.L_x_88:
[----:B------:R-:W-:Y:S05]  /*6bf0*/  BSYNC B1 ;  /* 0x0000000000017941 */ /* 0x000fea0003800000 */
.L_x_87:
        /* <DEDUP_REMOVED lines=12> */
.L_x_90:
[----:B------:R-:W-:Y:S05]  /*6cc0*/  BSYNC B1 ;  /* 0x0000000000017941 */ /* 0x000fea0003800000 */
.L_x_89:
        /* <DEDUP_REMOVED lines=12> */
.L_x_92:
[----:B------:R-:W-:Y:S05]  /*6d90*/  BSYNC B1 ;  /* 0x0000000000017941 */ /* 0x000fea0003800000 */
.L_x_91:
        /* <DEDUP_REMOVED lines=12> */
.L_x_94:
[----:B------:R-:W-:Y:S05]  /*6e60*/  BSYNC B1 ;  /* 0x0000000000017941 */ /* 0x000fea0003800000 */
.L_x_93:
        /* <DEDUP_REMOVED lines=12> */
.L_x_96:
[----:B------:R-:W-:Y:S05]  /*6f30*/  BSYNC B1 ;  /* 0x0000000000017941 */ /* 0x000fea0003800000 */
.L_x_95:
        /* <DEDUP_REMOVED lines=12> */
.L_x_98:
[----:B------:R-:W-:Y:S05]  /*7000*/  BSYNC B1 ;  /* 0x0000000000017941 */ /* 0x000fea0003800000 */
.L_x_97:
        /* <DEDUP_REMOVED lines=12> */
.L_x_100:
[----:B------:R-:W-:Y:S05]  /*70d0*/  BSYNC B1 ;  /* 0x0000000000017941 */ /* 0x000fea0003800000 */
.L_x_99:
        /* <DEDUP_REMOVED lines=12> */
.L_x_102:
[----:B------:R-:W-:Y:S05]  /*71a0*/  BSYNC B1 ;  /* 0x0000000000017941 */ /* 0x000fea0003800000 */
.L_x_101:
        /* <DEDUP_REMOVED lines=12> */
.L_x_104:
[----:B------:R-:W-:Y:S05]  /*7270*/  BSYNC B1 ;  /* 0x0000000000017941 */ /* 0x000fea0003800000 */
.L_x_103:
        /* <DEDUP_REMOVED lines=12> */
.L_x_106:
[----:B------:R-:W-:Y:S05]  /*7340*/  BSYNC B1 ;  /* 0x0000000000017941 */ /* 0x000fea0003800000 */
.L_x_105:
        /* <DEDUP_REMOVED lines=12> */
.L_x_108:
[----:B------:R-:W-:Y:S05]  /*7410*/  BSYNC B1 ;  /* 0x0000000000017941 */ /* 0x000fea0003800000 */
.L_x_107:
        /* <DEDUP_REMOVED lines=12> */
.L_x_110:
[----:B------:R-:W-:Y:S05]  /*74e0*/  BSYNC B1 ;  /* 0x0000000000017941 */ /* 0x000fea0003800000 */
.L_x_109:
        /* <DEDUP_REMOVED lines=12> */
.L_x_112:
[----:B------:R-:W-:Y:S05]  /*75b0*/  BSYNC B1 ;  /* 0x0000000000017941 */ /* 0x000fea0003800000 */
.L_x_111:
        /* <DEDUP_REMOVED lines=12> */
.L_x_114:
[----:B------:R-:W-:Y:S05]  /*7680*/  BSYNC B1 ;  /* 0x0000000000017941 */ /* 0x000fea0003800000 */
.L_x_113:
        /* <DEDUP_REMOVED lines=12> */
.L_x_116:
[----:B------:R-:W-:Y:S05]  /*7750*/  BSYNC B1 ;  /* 0x0000000000017941 */ /* 0x000fea0003800000 */
.L_x_115:
        /* <DEDUP_REMOVED lines=12> */
.L_x_118:
[----:B------:R-:W-:Y:S05]  /*7820*/  BSYNC B1 ;  /* 0x0000000000017941 */ /* 0x000fea0003800000 */
.L_x_117:
        /* <DEDUP_REMOVED lines=12> */
.L_x_120:
[----:B------:R-:W-:Y:S05]  /*78f0*/  BSYNC B1 ;  /* 0x0000000000017941 */ /* 0x000fea0003800000 */
.L_x_119:
        /* <DEDUP_REMOVED lines=12> */
.L_x_122:
[----:B------:R-:W-:Y:S05]  /*79c0*/  BSYNC B1 ;  /* 0x0000000000017941 */ /* 0x000fea0003800000 */
.L_x_121:
        /* <DEDUP_REMOVED lines=12> */
.L_x_124:
[----:B------:R-:W-:Y:S05]  /*7a90*/  BSYNC B1 ;  /* 0x0000000000017941 */ /* 0x000fea0003800000 */
.L_x_123:
        /* <DEDUP_REMOVED lines=12> */
.L_x_126:
[----:B------:R-:W-:Y:S05]  /*7b60*/  BSYNC B1 ;  /* 0x0000000000017941 */ /* 0x000fea0003800000 */
.L_x_125:
        /* <DEDUP_REMOVED lines=12> */
.L_x_128:
[----:B------:R-:W-:Y:S05]  /*7c30*/  BSYNC B1 ;  /* 0x0000000000017941 */ /* 0x000fea0003800000 */
.L_x_127:
        /* <DEDUP_REMOVED lines=12> */
.L_x_130:
[----:B------:R-:W-:Y:S05]  /*7d00*/  BSYNC B1 ;  /* 0x0000000000017941 */ /* 0x000fea0003800000 */
.L_x_129:
        /* <DEDUP_REMOVED lines=12> */
.L_x_132:
[----:B------:R-:W-:Y:S05]  /*7dd0*/  BSYNC B1 ;  /* 0x0000000000017941 */ /* 0x000fea0003800000 */
.L_x_131:
        /* <DEDUP_REMOVED lines=12> */
.L_x_134:
[----:B------:R-:W-:Y:S05]  /*7ea0*/  BSYNC B1 ;  /* 0x0000000000017941 */ /* 0x000fea0003800000 */
.L_x_133:
        /* <DEDUP_REMOVED lines=12> */
.L_x_136:
[----:B------:R-:W-:Y:S05]  /*7f70*/  BSYNC B1 ;  /* 0x0000000000017941 */ /* 0x000fea0003800000 */
.L_x_135:
        /* <DEDUP_REMOVED lines=12> */
.L_x_138:
[----:B------:R-:W-:Y:S05]  /*8040*/  BSYNC B1 ;  /* 0x0000000000017941 */ /* 0x000fea0003800000 */
.L_x_137:
        /* <DEDUP_REMOVED lines=12> */
.L_x_140:
[----:B------:R-:W-:Y:S05]  /*8110*/  BSYNC B1 ;  /* 0x0000000000017941 */ /* 0x000fea0003800000 */
.L_x_139:
        /* <DEDUP_REMOVED lines=12> */
.L_x_142:
[----:B------:R-:W-:Y:S05]  /*81e0*/  BSYNC B1 ;  /* 0x0000000000017941 */ /* 0x000fea0003800000 */
.L_x_141:
        /* <DEDUP_REMOVED lines=12> */
.L_x_144:
[----:B------:R-:W-:Y:S05]  /*82b0*/  BSYNC B1 ;  /* 0x0000000000017941 */ /* 0x000fea0003800000 */
.L_x_143:
        /* <DEDUP_REMOVED lines=12> */
.L_x_146:
[----:B------:R-:W-:Y:S05]  /*8380*/  BSYNC B1 ;  /* 0x0000000000017941 */ /* 0x000fea0003800000 */
.L_x_145:
        /* <DEDUP_REMOVED lines=12> */
.L_x_148:
[----:B------:R-:W-:Y:S05]  /*8450*/  BSYNC B1 ;  /* 0x0000000000017941 */ /* 0x000fea0003800000 */
.L_x_147:
        /* <DEDUP_REMOVED lines=12> */
.L_x_150:
[----:B------:R-:W-:Y:S05]  /*8520*/  BSYNC B1 ;  /* 0x0000000000017941 */ /* 0x000fea0003800000 */
.L_x_149:
        /* <DEDUP_REMOVED lines=12> */
.L_x_152:
[----:B------:R-:W-:Y:S05]  /*85f0*/  BSYNC B1 ;  /* 0x0000000000017941 */ /* 0x000fea0003800000 */
.L_x_151:
        /* <DEDUP_REMOVED lines=12> */
.L_x_154:
[----:B------:R-:W-:Y:S05]  /*86c0*/  BSYNC B1 ;  /* 0x0000000000017941 */ /* 0x000fea0003800000 */
.L_x_153:
        /* <DEDUP_REMOVED lines=12> */
.L_x_156:
[----:B------:R-:W-:Y:S05]  /*8790*/  BSYNC B1 ;  /* 0x0000000000017941 */ /* 0x000fea0003800000 */
.L_x_155:
        /* <DEDUP_REMOVED lines=12> */
.L_x_158:
[----:B------:R-:W-:Y:S05]  /*8860*/  BSYNC B1 ;  /* 0x0000000000017941 */ /* 0x000fea0003800000 */
.L_x_157:
        /* <DEDUP_REMOVED lines=12> */
.L_x_160:
[----:B------:R-:W-:Y:S05]  /*8930*/  BSYNC B1 ;  /* 0x0000000000017941 */ /* 0x000fea0003800000 */
.L_x_159:
        /* <DEDUP_REMOVED lines=12> */
.L_x_162:
[----:B------:R-:W-:Y:S05]  /*8a00*/  BSYNC B1 ;  /* 0x0000000000017941 */ /* 0x000fea0003800000 */
.L_x_161:
        /* <DEDUP_REMOVED lines=12> */
.L_x_164:
[----:B------:R-:W-:Y:S05]  /*8ad0*/  BSYNC B1 ;  /* 0x0000000000017941 */ /* 0x000fea0003800000 */
.L_x_163:
        /* <DEDUP_REMOVED lines=12> */
.L_x_166:
[----:B------:R-:W-:Y:S05]  /*8ba0*/  BSYNC B1 ;  /* 0x0000000000017941 */ /* 0x000fea0003800000 */
.L_x_165:
        /* <DEDUP_REMOVED lines=12> */
.L_x_168:
[----:B------:R-:W-:Y:S05]  /*8c70*/  BSYNC B1 ;  /* 0x0000000000017941 */ /* 0x000fea0003800000 */
.L_x_167:
        /* <DEDUP_REMOVED lines=12> */
.L_x_170:
[----:B------:R-:W-:Y:S05]  /*8d40*/  BSYNC B1 ;  /* 0x0000000000017941 */ /* 0x000fea0003800000 */
.L_x_169:
        /* <DEDUP_REMOVED lines=12> */
.L_x_172:
[----:B------:R-:W-:Y:S05]  /*8e10*/  BSYNC B1 ;  /* 0x0000000000017941 */ /* 0x000fea0003800000 */
.L_x_171:
        /* <DEDUP_REMOVED lines=12> */
.L_x_174:
[----:B------:R-:W-:Y:S05]  /*8ee0*/  BSYNC B1 ;  /* 0x0000000000017941 */ /* 0x000fea0003800000 */
.L_x_173:
        /* <DEDUP_REMOVED lines=12> */
.L_x_176:
[----:B------:R-:W-:Y:S05]  /*8fb0*/  BSYNC B1 ;  /* 0x0000000000017941 */ /* 0x000fea0003800000 */
.L_x_175:
        /* <DEDUP_REMOVED lines=12> */
.L_x_178:
[----:B------:R-:W-:Y:S05]  /*9080*/  BSYNC B1 ;  /* 0x0000000000017941 */ /* 0x000fea0003800000 */
.L_x_177:
        /* <DEDUP_REMOVED lines=12> */
.L_x_180:
[----:B------:R-:W-:Y:S05]  /*9150*/  BSYNC B1 ;  /* 0x0000000000017941 */ /* 0x000fea0003800000 */
.L_x_179:
        /* <DEDUP_REMOVED lines=12> */
.L_x_182:
[----:B------:R-:W-:Y:S05]  /*9220*/  BSYNC B1 ;  /* 0x0000000000017941 */ /* 0x000fea0003800000 */
.L_x_181:
        /* <DEDUP_REMOVED lines=12> */
.L_x_184:
[----:B------:R-:W-:Y:S05]  /*92f0*/  BSYNC B1 ;  /* 0x0000000000017941 */ /* 0x000fea0003800000 */
.L_x_183:
        /* <DEDUP_REMOVED lines=12> */
.L_x_186:
[----:B------:R-:W-:Y:S05]  /*93c0*/  BSYNC B1 ;  /* 0x0000000000017941 */ /* 0x000fea0003800000 */
.L_x_185:
        /* <DEDUP_REMOVED lines=12> */
.L_x_188:
[----:B------:R-:W-:Y:S05]  /*9490*/  BSYNC B1 ;  /* 0x0000000000017941 */ /* 0x000fea0003800000 */
.L_x_187:
[----:B-----5:R-:W-:Y:S01]  /*94a0*/  LOP3.LUT R32, R32, 0xff, RZ, 0xc0, !PT ;  /* 0x000000ff20207812 */ /* 0x020fe200078ec0ff */
[----:B------:R-:W-:Y:S01]  /*94b0*/  BSSY B1, `(.L_x_189) ;  /* 0x000000b000017945 */ /* 0x000fe20003800000 */
[----:B------:R-:W-:Y:S02]  /*94c0*/  ISETP.LT.OR P5, PT, R35, 0x99, !P1 ;  /* 0x000000992300780c */ /* 0x000fe40004fa1670 */
[----:B------:R-:W-:-:S05]  /*94d0*/  F2FP.F16.E4M3.UNPACK_B R32, R32 ;  /* 0x00000020ff20723e */ /* 0x000fca00020006ff */
[----:B------:R-:W-:-:S05]  /*94e0*/  HADD2.F32 R32, -RZ, R32.H0_H0 ;  /* 0x20000020ff207230 */ /* 0x000fca0000004100 */
[----:B------:R-:W-:-:S04]  /*94f0*/  FMUL R32, R32, UR21 ;  /* 0x0000001520207c20 */ /* 0x000fc80008400000 */
[----:B------:R-:W-:Y:S01]  /*9500*/  FFMA R32, R23, UR20, R32 ;  /* 0x0000001417207c23 */ /* 0x000fe20008000020 */
[----:B------:R-:W-:-:S04]  /*9510*/  PRMT R23, RZ, 0x7610, R23 ;  /* 0x00007610ff177816 */ /* 0x000fc80000000017 */
[----:B----4-:R-:W-:-:S05]  /*9520*/  F2FP.SATFINITE.E4M3.F32.PACK_AB_MERGE_C R33, RZ, R32, RZ ;  /* 0x00000020ff21723e */ /* 0x010fca00048070ff */
[----:B------:R4:W-:Y:S01]  /*9530*/  @!P4 STG.E.U8 desc[UR16][R26.64+0x91], R33 ;  /* 0x000091211a00c986 */ /* 0x0009e2000c101110 */
[----:B------:R-:W-:Y:S05]  /*9540*/  @P5 BRA `(.L_x_190) ;  /* 0x0000000000045947 */ /* 0x000fea0003800000 */
[----:B------:R0:W5:Y:S02]  /*9550*/  LDG.E.U8 R23, desc[UR16][R28.64+0x98] ;  /* 0x000098101c177981 */ /* 0x000164000c1e1100 */
.L_x_190:
[----:B------:R-:W-:Y:S05]  /*9560*/  BSYNC B1 ;  /* 0x0000000000017941 */ /* 0x000fea0003800000 */
.L_x_189:
        /* <DEDUP_REMOVED lines=8> */
[----:B------:R-:W-:-:S05]  /*95f0*/  F2FP.SATFINITE.E4M3.F32.PACK_AB_MERGE_C R23, RZ, R23, RZ ;  /* 0x00000017ff17723e */ /* 0x000fca00048070ff */
[----:B------:R0:W-:Y:S01]  /*9600*/  @!P5 STG.E.U8 desc[UR16][R24.64+0x98], R23 ;  /* 0x000098171800d986 */ /* 0x0001e2000c101110 */
[----:B------:R-:W-:Y:S05]  /*9610*/  @P4 BRA `(.L_x_192) ;  /* 0x0000000000044947 */ /* 0x000fea0003800000 */
[----:B------:R0:W5:Y:S02]  /*9620*/  LDG.E.U8 R22, desc[UR16][R28.64+0x99] ;  /* 0x000099101c167981 */ /* 0x000164000c1e1100 */
.L_x_192:
[----:B------:R-:W-:Y:S05]  /*9630*/  BSYNC B1 ;  /* 0x0000000000017941 */ /* 0x000fea0003800000 */
.L_x_191:
        /* <DEDUP_REMOVED lines=8> */
[----:B0-----:R-:W-:-:S05]  /*96c0*/  F2FP.SATFINITE.E4M3.F32.PACK_AB_MERGE_C R23, RZ, R22, RZ ;  /* 0x00000016ff17723e */ /* 0x001fca00048070ff */
[----:B------:R0:W-:Y:S01]  /*96d0*/  @!P4 STG.E.U8 desc[UR16][R24.64+0x99], R23 ;  /* 0x000099171800c986 */ /* 0x0001e2000c101110 */
[----:B------:R-:W-:Y:S05]  /*96e0*/  @P5 BRA `(.L_x_194) ;  /* 0x0000000000045947 */ /* 0x000fea0003800000 */
[----:B------:R0:W5:Y:S02]  /*96f0*/  LDG.E.U8 R21, desc[UR16][R30.64+0x98] ;  /* 0x000098101e157981 */ /* 0x000164000c1e1100 */
.L_x_194:
[----:B------:R-:W-:Y:S05]  /*9700*/  BSYNC B1 ;  /* 0x0000000000017941 */ /* 0x000fea0003800000 */
.L_x_193:
        /* <DEDUP_REMOVED lines=12> */
.L_x_196:
[----:B------:R-:W-:Y:S05]  /*97d0*/  BSYNC B1 ;  /* 0x0000000000017941 */ /* 0x000fea0003800000 */
.L_x_195:
        /* <DEDUP_REMOVED lines=12> */
.L_x_198:
[----:B------:R-:W-:Y:S05]  /*98a0*/  BSYNC B1 ;  /* 0x0000000000017941 */ /* 0x000fea0003800000 */
.L_x_197:
        /* <DEDUP_REMOVED lines=12> */
.L_x_200:
[----:B------:R-:W-:Y:S05]  /*9970*/  BSYNC B1 ;  /* 0x0000000000017941 */ /* 0x000fea0003800000 */
.L_x_199:
        /* <DEDUP_REMOVED lines=12> */
.L_x_202:
[----:B------:R-:W-:Y:S05]  /*9a40*/  BSYNC B1 ;  /* 0x0000000000017941 */ /* 0x000fea0003800000 */
.L_x_201:
        /* <DEDUP_REMOVED lines=12> */
.L_x_204:
[----:B------:R-:W-:Y:S05]  /*9b10*/  BSYNC B1 ;  /* 0x0000000000017941 */ /* 0x000fea0003800000 */
.L_x_203:
        /* <DEDUP_REMOVED lines=12> */
.L_x_206:
[----:B------:R-:W-:Y:S05]  /*9be0*/  BSYNC B1 ;  /* 0x0000000000017941 */ /* 0x000fea0003800000 */
.L_x_205:
        /* <DEDUP_REMOVED lines=12> */
.L_x_208:
[----:B------:R-:W-:Y:S05]  /*9cb0*/  BSYNC B1 ;  /* 0x0000000000017941 */ /* 0x000fea0003800000 */
.L_x_207:
        /* <DEDUP_REMOVED lines=12> */
.L_x_210:
[----:B------:R-:W-:Y:S05]  /*9d80*/  BSYNC B1 ;  /* 0x0000000000017941 */ /* 0x000fea0003800000 */
.L_x_209:
        /* <DEDUP_REMOVED lines=12> */
.L_x_212:
[----:B------:R-:W-:Y:S05]  /*9e50*/  BSYNC B1 ;  /* 0x0000000000017941 */ /* 0x000fea0003800000 */
.L_x_211:
        /* <DEDUP_REMOVED lines=12> */
.L_x_214:
[----:B------:R-:W-:Y:S05]  /*9f20*/  BSYNC B1 ;  /* 0x0000000000017941 */ /* 0x000fea0003800000 */
.L_x_213:
        /* <DEDUP_REMOVED lines=12> */
.L_x_216:
[----:B------:R-:W-:Y:S05]  /*9ff0*/  BSYNC B1 ;  /* 0x0000000000017941 */ /* 0x000fea0003800000 */
.L_x_215:
        /* <DEDUP_REMOVED lines=12> */
.L_x_218:
[----:B------:R-:W-:Y:S05]  /*a0c0*/  BSYNC B1 ;  /* 0x0000000000017941 */ /* 0x000fea0003800000 */
.L_x_217:
        /* <DEDUP_REMOVED lines=12> */
.L_x_220:
[----:B------:R-:W-:Y:S05]  /*a190*/  BSYNC B1 ;  /* 0x0000000000017941 */ /* 0x000fea0003800000 */
.L_x_219:
        /* <DEDUP_REMOVED lines=12> */
.L_x_222:
[----:B------:R-:W-:Y:S05]  /*a260*/  BSYNC B1 ;  /* 0x0000000000017941 */ /* 0x000fea0003800000 */
.L_x_221:
        /* <DEDUP_REMOVED lines=12> */
.L_x_224:
[----:B------:R-:W-:Y:S05]  /*a330*/  BSYNC B1 ;  /* 0x0000000000017941 */ /* 0x000fea0003800000 */
.L_x_223:
        /* <DEDUP_REMOVED lines=12> */
.L_x_226:
[----:B------:R-:W-:Y:S05]  /*a400*/  BSYNC B1 ;  /* 0x0000000000017941 */ /* 0x000fea0003800000 */
.L_x_225:
        /* <DEDUP_REMOVED lines=12> */
.L_x_228:
[----:B------:R-:W-:Y:S05]  /*a4d0*/  BSYNC B1 ;  /* 0x0000000000017941 */ /* 0x000fea0003800000 */
.L_x_227:
        /* <DEDUP_REMOVED lines=12> */
.L_x_230:
[----:B------:R-:W-:Y:S05]  /*a5a0*/  BSYNC B1 ;  /* 0x0000000000017941 */ /* 0x000fea0003800000 */
.L_x_229:
        /* <DEDUP_REMOVED lines=12> */
.L_x_232:
[----:B------:R-:W-:Y:S05]  /*a670*/  BSYNC B1 ;  /* 0x0000000000017941 */ /* 0x000fea0003800000 */
.L_x_231:
[----:B-----5:R-:W-:Y:S01]  /*a680*/  LOP3.LUT R2, R2, 0xff, RZ, 0xc0, !PT ;  /* 0x000000ff02027812 */ /* 0x020fe200078ec0ff */
[----:B------:R-:W-:Y:S01]  /*a690*/  BSSY B1, `(.L_x_233) ;  /* 0x000000b000017945 */ /* 0x000fe20003800000 */
[----:B------:R-:W-:Y:S02]  /*a6a0*/  ISETP.LT.OR P5, PT, R35, 0xc1, !P2 ;  /* 0x000000c12300780c */ /* 0x000fe400057a1670 */
[----:B------:R-:W-:-:S05]  /*a6b0*/  F2FP.F16.E4M3.UNPACK_B R2, R2 ;  /* 0x00000002ff02723e */ /* 0x000fca00020006ff */
[----:B------:R-:W-:-:S05]  /*a6c0*/  HADD2.F32 R2, -RZ, R2.H0_H0 ;  /* 0x20000002ff027230 */ /* 0x000fca0000004100 */
[----:B0-----:R-:W-:-:S04]  /*a6d0*/  FMUL R3, R2, UR21 ;  /* 0x0000001502037c20 */ /* 0x001fc80008400000 */
[----:B------:R-:W-:Y:S01]  /*a6e0*/  FFMA R3, R0, UR20, R3 ;  /* 0x0000001400037c23 */ /* 0x000fe20008000003 */
[----:B------:R-:W-:-:S04]  /*a6f0*/  PRMT R0, RZ, 0x7610, R0 ;  /* 0x00007610ff007816 */ /* 0x000fc80000000000 */
[----:B------:R-:W-:-:S05]  /*a700*/  F2FP.SATFINITE.E4M3.F32.PACK_AB_MERGE_C R3, RZ, R3, RZ ;  /* 0x00000003ff03723e */ /* 0x000fca00048070ff */
[----:B------:R0:W-:Y:S01]  /*a710*/  @!P4 STG.E.U8 desc[UR16][R24.64+0xc1], R3 ;  /* 0x0000c1031800c986 */ /* 0x0001e2000c101110 */
[----:B------:R-:W-:Y:S05]  /*a720*/  @P5 BRA `(.L_x_234) ;  /* 0x0000000000045947 */ /* 0x000fea0003800000 */
[----:B------:R0:W5:Y:S02]  /*a730*/  LDG.E.U8 R0, desc[UR16][R30.64+0xc0] ;  /* 0x0000c0101e007981 */ /* 0x000164000c1e1100 */
.L_x_234:
[----:B------:R-:W-:Y:S05]  /*a740*/  BSYNC B1 ;  /* 0x0000000000017941 */ /* 0x000fea0003800000 */
.L_x_233:
[----:B------:R-:W2:Y:S01]  /*a750*/  LDL.LU R2, [R1] ;  /* 0x0000000001027983 */ /* 0x000ea20000300800 */
[----:B-----5:R-:W-:Y:S01]  /*a760*/  LOP3.LUT R0, R0, 0xff, RZ, 0xc0, !PT ;  /* 0x000000ff00007812 */ /* 0x020fe200078ec0ff */
[----:B------:R-:W-:Y:S01]  /*a770*/  BSSY B1, `(.L_x_235) ;  /* 0x000000b000017945 */ /* 0x000fe20003800000 */
[----:B------:R-:W-:Y:S02]  /*a780*/  ISETP.LT.OR P4, PT, R35, 0xc2, !P2 ;  /* 0x000000c22300780c */ /* 0x000fe40005781670 */
[----:B------:R-:W-:-:S05]  /*a790*/  F2FP.F16.E4M3.UNPACK_B R0, R0 ;  /* 0x00000000ff00723e */ /* 0x000fca00020006ff */
[----:B------:R-:W-:-:S05]  /*a7a0*/  HADD2.F32 R0, -RZ, R0.H0_H0 ;  /* 0x20000000ff007230 */ /* 0x000fca0000004100 */
[----:B------:R-:W-:-:S04]  /*a7b0*/  FMUL R0, R0, UR21 ;  /* 0x0000001500007c20 */ /* 0x000fc80008400000 */
[----:B--2---:R-:W-:-:S05]  /*a7c0*/  FFMA R0, R2, UR20, R0 ;  /* 0x0000001402007c23 */ /* 0x004fca0008000000 */
[----:B0-----:R-:W-:Y:S02]  /*a7d0*/  F2FP.SATFINITE.E4M3.F32.PACK_AB_MERGE_C R3, RZ, R0, RZ ;  /* 0x00000000ff03723e */ /* 0x001fe400048070ff */
[----:B------:R-:W-:-:S03]  /*a7e0*/  PRMT R0, RZ, 0x7610, R0 ;  /* 0x00007610ff007816 */ /* 0x000fc60000000000 */
[----:B------:R0:W-:Y:S01]  /*a7f0*/  @!P5 STG.E.U8 desc[UR16][R26.64+0xc0], R3 ;  /* 0x0000c0031a00d986 */ /* 0x0001e2000c101110 */
[----:B------:R-:W-:Y:S05]  /*a800*/  @P4 BRA `(.L_x_236) ;  /* 0x0000000000044947 */ /* 0x000fea0003800000 */
[----:B------:R2:W5:Y:S02]  /*a810*/  LDG.E.U8 R0, desc[UR16][R30.64+0xc1] ;  /* 0x0000c1101e007981 */ /* 0x000564000c1e1100 */
.L_x_236:
[----:B------:R-:W-:Y:S05]  /*a820*/  BSYNC B1 ;  /* 0x0000000000017941 */ /* 0x000fea0003800000 */
.L_x_235:
[----:B------:R-:W3:Y:S01]  /*a830*/  LDL.LU R2, [R1+0x4] ;  /* 0x0000040001027983 */ /* 0x000ee20000300800 */
[----:B-----5:R-:W-:Y:S01]  /*a840*/  LOP3.LUT R0, R0, 0xff, RZ, 0xc0, !PT ;  /* 0x000000ff00007812 */ /* 0x020fe200078ec0ff */
[----:B------:R-:W-:Y:S01]  /*a850*/  BSSY B1, `(.L_x_237) ;  /* 0x000000b000017945 */ /* 0x000fe20003800000 */
[----:B------:R-:W-:Y:S02]  /*a860*/  ISETP.LT.OR P5, PT, R35, 0xc9, !P1 ;  /* 0x000000c92300780c */ /* 0x000fe40004fa1670 */
[----:B------:R-:W-:-:S05]  /*a870*/  F2FP.F16.E4M3.UNPACK_B R0, R0 ;  /* 0x00000000ff00723e */ /* 0x000fca00020006ff */
[----:B------:R-:W-:-:S05]  /*a880*/  HADD2.F32 R0, -RZ, R0.H0_H0 ;  /* 0x20000000ff007230 */ /* 0x000fca0000004100 */
[----:B------:R-:W-:-:S04]  /*a890*/  FMUL R0, R0, UR21 ;  /* 0x0000001500007c20 */ /* 0x000fc80008400000 */
[----:B---3--:R-:W-:-:S05]  /*a8a0*/  FFMA R0, R2, UR20, R0 ;  /* 0x0000001402007c23 */ /* 0x008fca0008000000 */
[----:B0-----:R-:W-:Y:S02]  /*a8b0*/  F2FP.SATFINITE.E4M3.F32.PACK_AB_MERGE_C R3, RZ, R0, RZ ;  /* 0x00000000ff03723e */ /* 0x001fe400048070ff */
[----:B------:R-:W-:-:S03]  /*a8c0*/  PRMT R0, RZ, 0x7610, R0 ;  /* 0x00007610ff007816 */ /* 0x000fc60000000000 */
[----:B------:R0:W-:Y:S01]  /*a8d0*/  @!P4 STG.E.U8 desc[UR16][R26.64+0xc1], R3 ;  /* 0x0000c1031a00c986 */ /* 0x0001e2000c101110 */
[----:B------:R-:W-:Y:S05]  /*a8e0*/  @P5 BRA `(.L_x_238) ;  /* 0x0000000000045947 */ /* 0x000fea0003800000 */
[----:B------:R3:W5:Y:S02]  /*a8f0*/  LDG.E.U8 R0, desc[UR16][R28.64+0xc8] ;  /* 0x0000c8101c007981 */ /* 0x000764000c1e1100 */
.L_x_238:
[----:B------:R-:W-:Y:S05]  /*a900*/  BSYNC B1 ;  /* 0x0000000000017941 */ /* 0x000fea0003800000 */
.L_x_237:
[----:B------:R-:W2:Y:S01]  /*a910*/  LDL.LU R2, [R1+0x8] ;  /* 0x0000080001027983 */ /* 0x000ea20000300800 */
        /* <DEDUP_REMOVED lines=12> */
.L_x_240:
[----:B------:R-:W-:Y:S05]  /*a9e0*/  BSYNC B1 ;  /* 0x0000000000017941 */ /* 0x000fea0003800000 */
.L_x_239:
        /* <DEDUP_REMOVED lines=13> */
.L_x_242:
[----:B------:R-:W-:Y:S05]  /*aac0*/  BSYNC B1 ;  /* 0x0000000000017941 */ /* 0x000fea0003800000 */
.L_x_241:
        /* <DEDUP_REMOVED lines=13> */
.L_x_244:
[----:B------:R-:W-:Y:S05]  /*aba0*/  BSYNC B1 ;  /* 0x0000000000017941 */ /* 0x000fea0003800000 */
.L_x_243:
        /* <DEDUP_REMOVED lines=13> */
.L_x_246:
[----:B------:R-:W-:Y:S05]  /*ac80*/  BSYNC B1 ;  /* 0x0000000000017941 */ /* 0x000fea0003800000 */
.L_x_245:
        /* <DEDUP_REMOVED lines=13> */
.L_x_248:
[----:B------:R-:W-:Y:S05]  /*ad60*/  BSYNC B1 ;  /* 0x0000000000017941 */ /* 0x000fea0003800000 */
.L_x_247:
        /* <DEDUP_REMOVED lines=13> */
.L_x_250:
[----:B------:R-:W-:Y:S05]  /*ae40*/  BSYNC B1 ;  /* 0x0000000000017941 */ /* 0x000fea0003800000 */
.L_x_249:
        /* <DEDUP_REMOVED lines=13> */
.L_x_252:
[----:B------:R-:W-:Y:S05]  /*af20*/  BSYNC B1 ;  /* 0x0000000000017941 */ /* 0x000fea0003800000 */
.L_x_251:
        /* <DEDUP_REMOVED lines=13> */
.L_x_254:
[----:B------:R-:W-:Y:S05]  /*b000*/  BSYNC B1 ;  /* 0x0000000000017941 */ /* 0x000fea0003800000 */
.L_x_253:
        /* <DEDUP_REMOVED lines=13> */
.L_x_256:
[----:B------:R-:W-:Y:S05]  /*b0e0*/  BSYNC B1 ;  /* 0x0000000000017941 */ /* 0x000fea0003800000 */
.L_x_255:
        /* <DEDUP_REMOVED lines=13> */
.L_x_258:
[----:B------:R-:W-:Y:S05]  /*b1c0*/  BSYNC B1 ;  /* 0x0000000000017941 */ /* 0x000fea0003800000 */
.L_x_257:
        /* <DEDUP_REMOVED lines=13> */
.L_x_260:
[----:B------:R-:W-:Y:S05]  /*b2a0*/  BSYNC B1 ;  /* 0x0000000000017941 */ /* 0x000fea0003800000 */
.L_x_259:
        /* <DEDUP_REMOVED lines=13> */
.L_x_262:
[----:B------:R-:W-:Y:S05]  /*b380*/  BSYNC B1 ;  /* 0x0000000000017941 */ /* 0x000fea0003800000 */
.L_x_261:
        /* <DEDUP_REMOVED lines=13> */
.L_x_264:
[----:B------:R-:W-:Y:S05]  /*b460*/  BSYNC B1 ;  /* 0x0000000000017941 */ /* 0x000fea0003800000 */
.L_x_263:
        /* <DEDUP_REMOVED lines=13> */
.L_x_266:
[----:B------:R-:W-:Y:S05]  /*b540*/  BSYNC B1 ;  /* 0x0000000000017941 */ /* 0x000fea0003800000 */
.L_x_265:
        /* <DEDUP_REMOVED lines=13> */
.L_x_268:
[----:B------:R-:W-:Y:S05]  /*b620*/  BSYNC B1 ;  /* 0x0000000000017941 */ /* 0x000fea0003800000 */
.L_x_267:
        /* <DEDUP_REMOVED lines=13> */
.L_x_270:
[----:B------:R-:W-:Y:S05]  /*b700*/  BSYNC B1 ;  /* 0x0000000000017941 */ /* 0x000fea0003800000 */
.L_x_269:
        /* <DEDUP_REMOVED lines=13> */
.L_x_272:
[----:B------:R-:W-:Y:S05]  /*b7e0*/  BSYNC B1 ;  /* 0x0000000000017941 */ /* 0x000fea0003800000 */
.L_x_271:
        /* <DEDUP_REMOVED lines=13> */
.L_x_274:
[----:B------:R-:W-:Y:S05]  /*b8c0*/  BSYNC B1 ;  /* 0x0000000000017941 */ /* 0x000fea0003800000 */
.L_x_273:
        /* <DEDUP_REMOVED lines=13> */
.L_x_276:
[----:B------:R-:W-:Y:S05]  /*b9a0*/  BSYNC B1 ;  /* 0x0000000000017941 */ /* 0x000fea0003800000 */
.L_x_275:
        /* <DEDUP_REMOVED lines=13> */
.L_x_278:
[----:B------:R-:W-:Y:S05]  /*ba80*/  BSYNC B1 ;  /* 0x0000000000017941 */ /* 0x000fea0003800000 */
.L_x_277:
        /* <DEDUP_REMOVED lines=13> */
.L_x_280:
[----:B------:R-:W-:Y:S05]  /*bb60*/  BSYNC B1 ;  /* 0x0000000000017941 */ /* 0x000fea0003800000 */
.L_x_279:
        /* <DEDUP_REMOVED lines=13> */
.L_x_282:
[----:B------:R-:W-:Y:S05]  /*bc40*/  BSYNC B1 ;  /* 0x0000000000017941 */ /* 0x000fea0003800000 */
.L_x_281:
        /* <DEDUP_REMOVED lines=13> */
.L_x_284:
[----:B------:R-:W-:Y:S05]  /*bd20*/  BSYNC B1 ;  /* 0x0000000000017941 */ /* 0x000fea0003800000 */
.L_x_283:
        /* <DEDUP_REMOVED lines=13> */
.L_x_286:
[----:B------:R-:W-:Y:S05]  /*be00*/  BSYNC B1 ;  /* 0x0000000000017941 */ /* 0x000fea0003800000 */
.L_x_285:
        /* <DEDUP_REMOVED lines=13> */
.L_x_288:
[----:B------:R-:W-:Y:S05]  /*bee0*/  BSYNC B1 ;  /* 0x0000000000017941 */ /* 0x000fea0003800000 */
.L_x_287:
        /* <DEDUP_REMOVED lines=13> */
.L_x_290:
[----:B------:R-:W-:Y:S05]  /*bfc0*/  BSYNC B1 ;  /* 0x0000000000017941 */ /* 0x000fea0003800000 */
.L_x_289:
        /* <DEDUP_REMOVED lines=13> */
.L_x_292:
[----:B------:R-:W-:Y:S05]  /*c0a0*/  BSYNC B1 ;  /* 0x0000000000017941 */ /* 0x000fea0003800000 */
.L_x_291:
[----:B------:R-:W-:Y:S05]  /*c0b0*/  @P2 BRA `(.L_x_293) ;  /* 0x0000002000a42947 */ /* 0x000fea0003800000 */
[----:B------:R-:W2:Y:S01]  /*c0c0*/  LDL.LU R2, [R1+0x74] ;  /* 0x0000740001027983 */ /* 0x000ea20000300800 */
[----:B-----5:R-:W-:-:S04]  /*c0d0*/  LOP3.LUT R0, R0, 0xff, RZ, 0xc0, !PT ;  /* 0x000000ff00007812 */ /* 0x020fc800078ec0ff */
[----:B------:R-:W-:-:S05]  /*c0e0*/  F2FP.F16.E4M3.UNPACK_B R0, R0 ;  /* 0x00000000ff00723e */ /* 0x000fca00020006ff */
[----:B------:R-:W-:-:S05]  /*c0f0*/  HADD2.F32 R0, -RZ, R0.H0_H0 ;  /* 0x20000000ff007230 */ /* 0x000fca0000004100 */
[----:B------:R-:W-:-:S04]  /*c100*/  FMUL R0, R0, UR21 ;  /* 0x0000001500007c20 */ /* 0x000fc80008400000 */
[----:B--2---:R-:W-:-:S05]  /*c110*/  FFMA R0, R2, UR20, R0 ;  /* 0x0000001402007c23 */ /* 0x004fca0008000000 */
[----:B0-----:R-:W-:-:S05]  /*c120*/  F2FP.SATFINITE.E4M3.F32.PACK_AB_MERGE_C R3, RZ, R0, RZ ;  /* 0x00000000ff03723e */ /* 0x001fca00048070ff */
[----:B------:R0:W-:Y:S01]  /*c130*/  STG.E.U8 desc[UR16][R26.64+0xf9], R3 ;  /* 0x0000f9031a007986 */ /* 0x0001e2000c101110 */
[----:B------:R-:W-:Y:S05]  /*c140*/  BRA `(.L_x_293) ;  /* 0x0000002000807947 */ /* 0x000fea0003800000 */
.L_x_36:
[C---:B------:R-:W-:Y:S01]  /*c150*/  ISETP.GE.AND P2, PT, R38.reuse, 0x1, PT ;  /* 0x000000012600780c */ /* 0x040fe20003f46270 */
[----:B------:R-:W2:Y:S01]  /*c160*/  LDL.LU R227, [R1+0x14] ;  /* 0x0000140001e37983 */ /* 0x000ea20000300800 */
[----:B------:R-:W-:Y:S01]  /*c170*/  ISETP.GE.AND P1, PT, R38, 0x9, PT ;  /* 0x000000092600780c */ /* 0x000fe20003f26270 */
[----:B------:R-:W-:Y:S01]  /*c180*/  FMUL R226, R226, UR20 ;  /* 0x00000014e2e27c20 */ /* 0x000fe20008400000 */
[----:B------:R-:W-:Y:S01]  /*c190*/  ISETP.LT.OR P4, PT, R35, 0x1, !P2 ;  /* 0x000000012300780c */ /* 0x000fe20005781670 */
[----:B------:R-:W-:Y:S01]  /*c1a0*/  FMUL R225, R225, UR20 ;  /* 0x00000014e1e17c20 */ /* 0x000fe20008400000 */
[C---:B------:R-:W-:Y:S01]  /*c1b0*/  ISETP.LT.OR P5, PT, R35.reuse, 0x2, !P2 ;  /* 0x000000022300780c */ /* 0x040fe200057a1670 */
[----:B------:R-:W-:Y:S01]  /*c1c0*/  FMUL R224, R224, UR20 ;  /* 0x00000014e0e07c20 */ /* 0x000fe20008400000 */
[----:B------:R-:W-:Y:S02]  /*c1d0*/  ISETP.LT.OR P6, PT, R35, 0x1, !P1 ;  /* 0x000000012300780c */ /* 0x000fe40004fc1670 */
[----:B------:R-:W-:-:S02]  /*c1e0*/  F2FP.SATFINITE.E4M3.F32.PACK_AB_MERGE_C R29, RZ, R226, RZ ;  /* 0x000000e2ff1d723e */ /* 0x000fc400048070ff */
[----:B------:R-:W-:Y:S01]  /*c1f0*/  F2FP.SATFINITE.E4M3.F32.PACK_AB_MERGE_C R225, RZ, R225, RZ ;  /* 0x000000e1ffe1723e */ /* 0x000fe200048070ff */
[----:B------:R-:W-:Y:S01]  /*c200*/  FMUL R223, R223, UR20 ;  /* 0x00000014dfdf7c20 */ /* 0x000fe20008400000 */
[----:B------:R-:W-:Y:S01]  /*c210*/  F2FP.SATFINITE.E4M3.F32.PACK_AB_MERGE_C R31, RZ, R224, RZ ;  /* 0x000000e0ff1f723e */ /* 0x000fe200048070ff */
[----:B------:R-:W-:Y:S01]  /*c220*/  FMUL R222, R222, UR20 ;  /* 0x00000014dede7c20 */ /* 0x000fe20008400000 */
[----:B------:R-:W-:Y:S01]  /*c230*/  FMUL R221, R221, UR20 ;  /* 0x00000014dddd7c20 */ /* 0x000fe20008400000 */
[----:B------:R0:W-:Y:S01]  /*c240*/  @!P4 STG.E.U8 desc[UR16][R24.64], R29 ;  /* 0x0000001d1800c986 */ /* 0x0001e2000c101110 */
[----:B------:R-:W-:-:S03]  /*c250*/  ISETP.LT.OR P4, PT, R35, 0x2, !P1 ;  /* 0x000000022300780c */ /* 0x000fc60004f81670 */
[----:B------:R-:W-:Y:S01]  /*c260*/  @!P5 STG.E.U8 desc[UR16][R24.64+0x1], R225 ;  /* 0x000001e11800d986 */ /* 0x000fe2000c101110 */
[----:B------:R-:W-:-:S03]  /*c270*/  ISETP.LT.OR P5, PT, R35, 0x9, !P2 ;  /* 0x000000092300780c */ /* 0x000fc600057a1670 */
[----:B------:R1:W-:Y:S01]  /*c280*/  @!P6 STG.E.U8 desc[UR16][R26.64], R31 ;  /* 0x0000001f1a00e986 */ /* 0x0003e2000c101110 */
[----:B------:R-:W-:Y:S02]  /*c290*/  ISETP.LT.OR P6, PT, R35, 0xa, !P2 ;  /* 0x0000000a2300780c */ /* 0x000fe400057c1670 */
[----:B------:R-:W-:Y:S01]  /*c2a0*/  F2FP.SATFINITE.E4M3.F32.PACK_AB_MERGE_C R223, RZ, R223, RZ ;  /* 0x000000dfffdf723e */ /* 0x000fe200048070ff */
[----:B------:R-:W-:Y:S01]  /*c2b0*/  FMUL R219, R219, UR20 ;  /* 0x00000014dbdb7c20 */ /* 0x000fe20008400000 */
[----:B------:R-:W-:Y:S01]  /*c2c0*/  F2FP.SATFINITE.E4M3.F32.PACK_AB_MERGE_C R33, RZ, R222, RZ ;  /* 0x000000deff21723e */ /* 0x000fe200048070ff */
[----:B------:R-:W-:Y:S01]  /*c2d0*/  FMUL R220, R220, UR20 ;  /* 0x00000014dcdc7c20 */ /* 0x000fe20008400000 */
[----:B------:R-:W-:Y:S01]  /*c2e0*/  F2FP.SATFINITE.E4M3.F32.PACK_AB_MERGE_C R221, RZ, R221, RZ ;  /* 0x000000ddffdd723e */ /* 0x000fe200048070ff */
[----:B------:R-:W-:Y:S01]  /*c2f0*/  @!P4 STG.E.U8 desc[UR16][R26.64+0x1], R223 ;  /* 0x000001df1a00c986 */ /* 0x000fe2000c101110 */
[----:B------:R-:W-:-:S03]  /*c300*/  ISETP.LT.OR P4, PT, R35, 0x9, !P1 ;  /* 0x000000092300780c */ /* 0x000fc60004f81670 */
[----:B------:R3:W-:Y:S01]  /*c310*/  @!P5 STG.E.U8 desc[UR16][R24.64+0x8], R33 ;  /* 0x000008211800d986 */ /* 0x0007e2000c101110 */
[----:B------:R-:W-:-:S03]  /*c320*/  ISETP.LT.OR P5, PT, R35, 0xa, !P1 ;  /* 0x0000000a2300780c */ /* 0x000fc60004fa1670 */
[----:B------:R-:W-:Y:S01]  /*c330*/  @!P6 STG.E.U8 desc[UR16][R24.64+0x9], R221 ;  /* 0x000009dd1800e986 */ /* 0x000fe2000c101110 */
[----:B------:R-:W-:Y:S01]  /*c340*/  ISETP.LT.OR P6, PT, R35, 0x11, !P2 ;  /* 0x000000112300780c */ /* 0x000fe200057c1670 */
[----:B------:R-:W-:Y:S01]  /*c350*/  FMUL R218, R218, UR20 ;  /* 0x00000014dada7c20 */ /* 0x000fe20008400000 */
[----:B------:R-:W-:Y:S01]  /*c360*/  F2FP.SATFINITE.E4M3.F32.PACK_AB_MERGE_C R219, RZ, R219, RZ ;  /* 0x000000dbffdb723e */ /* 0x000fe200048070ff */
[----:B------:R-:W-:Y:S01]  /*c370*/  FMUL R217, R217, UR20 ;  /* 0x00000014d9d97c20 */ /* 0x000fe20008400000 */
[----:B0-----:R-:W-:Y:S01]  /*c380*/  F2FP.SATFINITE.E4M3.F32.PACK_AB_MERGE_C R29, RZ, R220, RZ ;  /* 0x000000dcff1d723e */ /* 0x001fe200048070ff */
[----:B------:R-:W-:Y:S01]  /*c390*/  FMUL R216, R216, UR20 ;  /* 0x00000014d8d87c20 */ /* 0x000fe20008400000 */
[----:B-1----:R-:W-:Y:S01]  /*c3a0*/  F2FP.SATFINITE.E4M3.F32.PACK_AB_MERGE_C R31, RZ, R218, RZ ;  /* 0x000000daff1f723e */ /* 0x002fe200048070ff */
[----:B------:R-:W-:Y:S01]  /*c3b0*/  FMUL R215, R215, UR20 ;  /* 0x00000014d7d77c20 */ /* 0x000fe20008400000 */
[----:B------:R-:W-:Y:S01]  /*c3c0*/  FMUL R213, R213, UR20 ;  /* 0x00000014d5d57c20 */ /* 0x000fe20008400000 */
[----:B------:R-:W-:Y:S01]  /*c3d0*/  @!P5 STG.E.U8 desc[UR16][R26.64+0x9], R219 ;  /* 0x000009db1a00d986 */ /* 0x000fe2000c101110 */
[----:B------:R-:W-:-:S03]  /*c3e0*/  ISETP.LT.OR P5, PT, R35, 0x12, !P2 ;  /* 0x000000122300780c */ /* 0x000fc600057a1670 */
[----:B------:R0:W-:Y:S01]  /*c3f0*/  @!P4 STG.E.U8 desc[UR16][R26.64+0x8], R29 ;  /* 0x0000081d1a00c986 */ /* 0x0001e2000c101110 */
[----:B------:R-:W-:-:S03]  /*c400*/  ISETP.LT.OR P4, PT, R35, 0x11, !P1 ;  /* 0x000000112300780c */ /* 0x000fc60004f81670 */
[----:B------:R1:W-:Y:S01]  /*c410*/  @!P6 STG.E.U8 desc[UR16][R24.64+0x10], R31 ;  /* 0x0000101f1800e986 */ /* 0x0003e2000c101110 */
[C---:B------:R-:W-:Y:S02]  /*c420*/  ISETP.LT.OR P6, PT, R35.reuse, 0x12, !P1 ;  /* 0x000000122300780c */ /* 0x040fe40004fc1670 */
[----:B------:R-:W-:Y:S01]  /*c430*/  F2FP.SATFINITE.E4M3.F32.PACK_AB_MERGE_C R217, RZ, R217, RZ ;  /* 0x000000d9ffd9723e */ /* 0x000fe200048070ff */
[----:B------:R-:W-:Y:S01]  /*c440*/  FMUL R214, R214, UR20 ;  /* 0x00000014d6d67c20 */ /* 0x000fe20008400000 */
[----:B---3--:R-:W-:Y:S01]  /*c450*/  F2FP.SATFINITE.E4M3.F32.PACK_AB_MERGE_C R33, RZ, R216, RZ ;  /* 0x000000d8ff21723e */ /* 0x008fe200048070ff */
[----:B------:R-:W-:Y:S01]  /*c460*/  FMUL R212, R212, UR20 ;  /* 0x00000014d4d47c20 */ /* 0x000fe20008400000 */
[----:B------:R-:W-:Y:S01]  /*c470*/  F2FP.SATFINITE.E4M3.F32.PACK_AB_MERGE_C R215, RZ, R215, RZ ;  /* 0x000000d7ffd7723e */ /* 0x000fe200048070ff */
[----:B------:R-:W-:Y:S01]  /*c480*/  @!P5 STG.E.U8 desc[UR16][R24.64+0x11], R217 ;  /* 0x000011d91800d986 */ /* 0x000fe2000c101110 */
[----:B------:R-:W-:-:S03]  /*c490*/  ISETP.LT.OR P5, PT, R35, 0x1a, !P2 ;  /* 0x0000001a2300780c */ /* 0x000fc600057a1670 */
[----:B------:R3:W-:Y:S01]  /*c4a0*/  @!P4 STG.E.U8 desc[UR16][R26.64+0x10], R33 ;  /* 0x000010211a00c986 */ /* 0x0007e2000c101110 */
[----:B------:R-:W-:-:S03]  /*c4b0*/  ISETP.LT.OR P4, PT, R35, 0x19, !P2 ;  /* 0x000000192300780c */ /* 0x000fc60005781670 */
[----:B------:R-:W-:Y:S01]  /*c4c0*/  @!P6 STG.E.U8 desc[UR16][R26.64+0x11], R215 ;  /* 0x000011d71a00e986 */ /* 0x000fe2000c101110 */
[----:B------:R-:W-:Y:S02]  /*c4d0*/  ISETP.LT.OR P6, PT, R35, 0x19, !P1 ;  /* 0x000000192300780c */ /* 0x000fe40004fc1670 */
[----:B------:R-:W-:Y:S01]  /*c4e0*/  F2FP.SATFINITE.E4M3.F32.PACK_AB_MERGE_C R213, RZ, R213, RZ ;  /* 0x000000d5ffd5723e */ /* 0x000fe200048070ff */
[----:B------:R-:W-:Y:S01]  /*c4f0*/  FMUL R211, R211, UR20 ;  /* 0x00000014d3d37c20 */ /* 0x000fe20008400000 */
[----:B0-----:R-:W-:Y:S01]  /*c500*/  F2FP.SATFINITE.E4M3.F32.PACK_AB_MERGE_C R29, RZ, R214, RZ ;  /* 0x000000d6ff1d723e */ /* 0x001fe200048070ff */
[----:B------:R-:W-:Y:S01]  /*c510*/  FMUL R210, R210, UR20 ;  /* 0x00000014d2d27c20 */ /* 0x000fe20008400000 */
[----:B-1----:R-:W-:Y:S01]  /*c520*/  F2FP.SATFINITE.E4M3.F32.PACK_AB_MERGE_C R31, RZ, R212, RZ ;  /* 0x000000d4ff1f723e */ /* 0x002fe200048070ff */
[----:B------:R-:W-:Y:S01]  /*c530*/  @!P5 STG.E.U8 desc[UR16][R24.64+0x19], R213 ;  /* 0x000019d51800d986 */ /* 0x000fe2000c101110 */
[----:B------:R-:W-:-:S03]  /*c540*/  ISETP.LT.OR P5, PT, R35, 0x1a, !P1 ;  /* 0x0000001a2300780c */ /* 0x000fc60004fa1670 */
[----:B------:R0:W-:Y:S01]  /*c550*/  @!P4 STG.E.U8 desc[UR16][R24.64+0x18], R29 ;  /* 0x0000181d1800c986 */ /* 0x0001e2000c101110 */
[----:B------:R-:W-:-:S03]  /*c560*/  ISETP.LT.OR P4, PT, R35, 0x21, !P2 ;  /* 0x000000212300780c */ /* 0x000fc60005781670 */
[----:B------:R1:W-:Y:S01]  /*c570*/  @!P6 STG.E.U8 desc[UR16][R26.64+0x18], R31 ;  /* 0x0000181f1a00e986 */ /* 0x0003e2000c101110 */
[----:B------:R-:W-:Y:S01]  /*c580*/  ISETP.LT.OR P6, PT, R35, 0x22, !P2 ;  /* 0x000000222300780c */ /* 0x000fe200057c1670 */
[----:B------:R-:W-:Y:S01]  /*c590*/  FMUL R209, R209, UR20 ;  /* 0x00000014d1d17c20 */ /* 0x000fe20008400000 */
        /* <DEDUP_REMOVED lines=49> */
[----:B------:R-:W4:Y:S01]  /*c8b0*/  LDL.LU R226, [R1+0x10] ;  /* 0x0000100001e27983 */ /* 0x000f220000300800 */
[----:B---3--:R-:W-:Y:S02]  /*c8c0*/  F2FP.SATFINITE.E4M3.F32.PACK_AB_MERGE_C R33, RZ, R198, RZ ;  /* 0x000000c6ff21723e */ /* 0x008fe400048070ff */
[----:B------:R-:W-:Y:S01]  /*c8d0*/  F2FP.SATFINITE.E4M3.F32.PACK_AB_MERGE_C R197, RZ, R197, RZ ;  /* 0x000000c5ffc5723e */ /* 0x000fe200048070ff */
[----:B------:R-:W-:Y:S01]  /*c8e0*/  @!P5 STG.E.U8 desc[UR16][R26.64+0x31], R199 ;  /* 0x000031c71a00d986 */ /* 0x000fe2000c101110 */
[----:B------:R-:W-:-:S03]  /*c8f0*/  ISETP.LT.OR P5, PT, R35, 0x3a, !P1 ;  /* 0x0000003a2300780c */ /* 0x000fc60004fa1670 */
[----:B------:R-:W3:Y:S01]  /*c900*/  LDL.LU R224, [R1+0xc] ;  /* 0x00000c0001e07983 */ /* 0x000ee20000300800 */
[----:B------:R-:W-:-:S03]  /*c910*/  FMUL R195, R195, UR20 ;  /* 0x00000014c3c37c20 */ /* 0x000fc60008400000 */
[----:B------:R1:W-:Y:S01]  /*c920*/  @!P4 STG.E.U8 desc[UR16][R24.64+0x38], R33 ;  /* 0x000038211800c986 */ /* 0x0003e2000c101110 */
[----:B------:R-:W-:-:S03]  /*c930*/  ISETP.LT.OR P4, PT, R35, 0x39, !P1 ;  /* 0x000000392300780c */ /* 0x000fc60004f81670 */
[----:B------:R-:W2:Y:S01]  /*c940*/  LDL.LU R225, [R1+0x8] ;  /* 0x0000080001e17983 */ /* 0x000ea20000300800 */
[----:B------:R-:W-:-:S03]  /*c950*/  FMUL R196, R196, UR20 ;  /* 0x00000014c4c47c20 */ /* 0x000fc60008400000 */
[----:B------:R-:W-:Y:S01]  /*c960*/  @!P6 STG.E.U8 desc[UR16][R24.64+0x39], R197 ;  /* 0x000039c51800e986 */ /* 0x000fe2000c101110 */
[----:B------:R-:W-:-:S03]  /*c970*/  ISETP.LT.OR P6, PT, R35, 0x41, !P2 ;  /* 0x000000412300780c */ /* 0x000fc600057c1670 */
[----:B------:R-:W4:Y:S01]  /*c980*/  LDL.LU R222, [R1] ;  /* 0x0000000001de7983 */ /* 0x000f220000300800 */
[----:B------:R-:W-:-:S03]  /*c990*/  FMUL R194, R194, UR20 ;  /* 0x00000014c2c27c20 */ /* 0x000fc60008400000 */
[----:B------:R-:W3:Y:S04]  /*c9a0*/  LDL.LU R223, [R1+0x18] ;  /* 0x0000180001df7983 */ /* 0x000ee80000300800 */
[----:B------:R-:W3:Y:S01]  /*c9b0*/  LDL.LU R221, [R1+0x4] ;  /* 0x0000040001dd7983 */ /* 0x000ee20000300800 */
[----:B------:R-:W-:Y:S01]  /*c9c0*/  F2FP.SATFINITE.E4M3.F32.PACK_AB_MERGE_C R195, RZ, R195, RZ ;  /* 0x000000c3ffc3723e */ /* 0x000fe200048070ff */
[----:B------:R-:W-:Y:S01]  /*c9d0*/  FMUL R193, R193, UR20 ;  /* 0x00000014c1c17c20 */ /* 0x000fe20008400000 */
[----:B0-----:R-:W-:Y:S01]  /*c9e0*/  F2FP.SATFINITE.E4M3.F32.PACK_AB_MERGE_C R29, RZ, R196, RZ ;  /* 0x000000c4ff1d723e */ /* 0x001fe200048070ff */
[----:B------:R-:W-:Y:S01]  /*c9f0*/  FMUL R192, R192, UR20 ;  /* 0x00000014c0c07c20 */ /* 0x000fe20008400000 */
[----:B-1----:R-:W-:Y:S01]  /*ca00*/  F2FP.SATFINITE.E4M3.F32.PACK_AB_MERGE_C R31, RZ, R194, RZ ;  /* 0x000000c2ff1f723e */ /* 0x002fe200048070ff */
[----:B------:R-:W-:Y:S01]  /*ca10*/  @!P5 STG.E.U8 desc[UR16][R26.64+0x39], R195 ;  /* 0x000039c31a00d986 */ /* 0x000fe2000c101110 */
[----:B------:R-:W-:Y:S01]  /*ca20*/  ISETP.LT.OR P5, PT, R35, 0x42, !P2 ;  /* 0x000000422300780c */ /* 0x000fe200057a1670 */
[----:B------:R-:W-:Y:S01]  /*ca30*/  FMUL R191, R191, UR20 ;  /* 0x00000014bfbf7c20 */ /* 0x000fe20008400000 */
[----:B------:R-:W-:Y:S01]  /*ca40*/  F2FP.SATFINITE.E4M3.F32.PACK_AB_MERGE_C R193, RZ, R193, RZ ;  /* 0x000000c1ffc1723e */ /* 0x000fe200048070ff */
[----:B------:R0:W-:Y:S01]  /*ca50*/  @!P4 STG.E.U8 desc[UR16][R26.64+0x38], R29 ;  /* 0x0000381d1a00c986 */ /* 0x0001e2000c101110 */
[----:B------:R-:W-:Y:S01]  /*ca60*/  ISETP.LT.OR P4, PT, R35, 0x41, !P1 ;  /* 0x000000412300780c */ /* 0x000fe20004f81670 */
[----:B------:R-:W-:Y:S01]  /*ca70*/  FMUL R189, R189, UR20 ;  /* 0x00000014bdbd7c20 */ /* 0x000fe20008400000 */
[----:B------:R-:W-:Y:S01]  /*ca80*/  F2FP.SATFINITE.E4M3.F32.PACK_AB_MERGE_C R33, RZ, R192, RZ ;  /* 0x000000c0ff21723e */ /* 0x000fe200048070ff */
[----:B------:R1:W-:Y:S01]  /*ca90*/  @!P6 STG.E.U8 desc[UR16][R24.64+0x40], R31 ;  /* 0x0000401f1800e986 */ /* 0x0003e2000c101110 */
[C---:B------:R-:W-:Y:S01]  /*caa0*/  ISETP.LT.OR P6, PT, R35.reuse, 0x42, !P1 ;  /* 0x000000422300780c */ /* 0x040fe20004fc1670 */
[----:B------:R-:W-:Y:S01]  /*cab0*/  FMUL R190, R190, UR20 ;  /* 0x00000014bebe7c20 */ /* 0x000fe20008400000 */
[----:B------:R-:W-:Y:S01]  /*cac0*/  F2FP.SATFINITE.E4M3.F32.PACK_AB_MERGE_C R191, RZ, R191, RZ ;  /* 0x000000bfffbf723e */ /* 0x000fe200048070ff */
[----:B------:R-:W-:Y:S01]  /*cad0*/  FMUL R188, R188, UR20 ;  /* 0x00000014bcbc7c20 */ /* 0x000fe20008400000 */
[----:B------:R-:W-:Y:S01]  /*cae0*/  F2FP.SATFINITE.E4M3.F32.PACK_AB_MERGE_C R189, RZ, R189, RZ ;  /* 0x000000bdffbd723e */ /* 0x000fe200048070ff */
[----:B------:R-:W-:Y:S01]  /*caf0*/  @!P5 STG.E.U8 desc[UR16][R24.64+0x41], R193 ;  /* 0x000041c11800d986 */ /* 0x000fe2000c101110 */
[----:B------:R-:W-:Y:S01]  /*cb00*/  ISETP.LT.OR P5, PT, R35, 0x4a, !P2 ;  /* 0x0000004a2300780c */ /* 0x000fe200057a1670 */
[----:B------:R-:W-:Y:S01]  /*cb10*/  FMUL R187, R187, UR20 ;  /* 0x00000014bbbb7c20 */ /* 0x000fe20008400000 */
[----:B0-----:R-:W-:Y:S01]  /*cb20*/  F2FP.SATFINITE.E4M3.F32.PACK_AB_MERGE_C R29, RZ, R190, RZ ;  /* 0x000000beff1d723e */ /* 0x001fe200048070ff */
[----:B------:R0:W-:Y:S01]  /*cb30*/  @!P4 STG.E.U8 desc[UR16][R26.64+0x40], R33 ;  /* 0x000040211a00c986 */ /* 0x0001e2000c101110 */
[C---:B------:R-:W-:Y:S01]  /*cb40*/  ISETP.LT.OR P4, PT, R35.reuse, 0x49, !P2 ;  /* 0x000000492300780c */ /* 0x040fe20005781670 */
[----:B------:R-:W-:Y:S01]  /*cb50*/  FMUL R186, R186, UR20 ;  /* 0x00000014baba7c20 */ /* 0x000fe20008400000 */
[----:B-1----:R-:W-:Y:S01]  /*cb60*/  F2FP.SATFINITE.E4M3.F32.PACK_AB_MERGE_C R31, RZ, R188, RZ ;  /* 0x000000bcff1f723e */ /* 0x002fe200048070ff */
[----:B------:R-:W-:Y:S01]  /*cb70*/  @!P6 STG.E.U8 desc[UR16][R26.64+0x41], R191 ;  /* 0x000041bf1a00e986 */ /* 0x000fe2000c101110 */
[----:B------:R-:W-:Y:S01]  /*cb80*/  ISETP.LT.OR P6, PT, R35, 0x49, !P1 ;  /* 0x000000492300780c */ /* 0x000fe20004fc1670 */
[----:B------:R-:W-:Y:S01]  /*cb90*/  FMUL R185, R185, UR20 ;  /* 0x00000014b9b97c20 */ /* 0x000fe20008400000 */
[----:B------:R-:W-:Y:S01]  /*cba0*/  F2FP.SATFINITE.E4M3.F32.PACK_AB_MERGE_C R187, RZ, R187, RZ ;  /* 0x000000bbffbb723e */ /* 0x000fe200048070ff */
[----:B------:R-:W-:Y:S01]  /*cbb0*/  FMUL R183, R183, UR20 ;  /* 0x00000014b7b77c20 */ /* 0x000fe20008400000 */
[----:B------:R-:W-:Y:S01]  /*cbc0*/  FMUL R184, R184, UR20 ;  /* 0x00000014b8b87c20 */ /* 0x000fe20008400000 */
[----:B------:R-:W-:Y:S01]  /*cbd0*/  @!P5 STG.E.U8 desc[UR16][R24.64+0x49], R189 ;  /* 0x000049bd1800d986 */ /* 0x000fe2000c101110 */
[C---:B------:R-:W-:Y:S01]  /*cbe0*/  ISETP.LT.OR P5, PT, R35.reuse, 0x4a, !P1 ;  /* 0x0000004a2300780c */ /* 0x040fe20004fa1670 */
[----:B------:R-:W-:Y:S01]  /*cbf0*/  FMUL R182, R182, UR20 ;  /* 0x00000014b6b67c20 */ /* 0x000fe20008400000 */
[----:B0-----:R-:W-:Y:S01]  /*cc00*/  F2FP.SATFINITE.E4M3.F32.PACK_AB_MERGE_C R33, RZ, R186, RZ ;  /* 0x000000baff21723e */ /* 0x001fe200048070ff */
[----:B------:R0:W-:Y:S01]  /*cc10*/  @!P4 STG.E.U8 desc[UR16][R24.64+0x48], R29 ;  /* 0x0000481d1800c986 */ /* 0x0001e2000c101110 */
[----:B------:R-:W-:Y:S01]  /*cc20*/  ISETP.LT.OR P4, PT, R35, 0x51, !P2 ;  /* 0x000000512300780c */ /* 0x000fe20005781670 */
[----:B------:R-:W-:Y:S01]  /*cc30*/  FMUL R181, R181, UR20 ;  /* 0x00000014b5b57c20 */ /* 0x000fe20008400000 */
[----:B------:R-:W-:Y:S01]  /*cc40*/  F2FP.SATFINITE.E4M3.F32.PACK_AB_MERGE_C R185, RZ, R185, RZ ;  /* 0x000000b9ffb9723e */ /* 0x000fe200048070ff */
[----:B------:R1:W-:Y:S01]  /*cc50*/  @!P6 STG.E.U8 desc[UR16][R26.64+0x48], R31 ;  /* 0x0000481f1a00e986 */ /* 0x0003e2000c101110 */
[----:B------:R-:W-:Y:S01]  /*cc60*/  ISETP.LT.OR P6, PT, R35, 0x52, !P2 ;  /* 0x000000522300780c */ /* 0x000fe200057c1670 */
        /* <DEDUP_REMOVED lines=17> */
[----:B------:R-:W-:Y:S01]  /*cd80*/  F2FP.SATFINITE.E4M3.F32.PACK_AB_MERGE_C R177, RZ, R177, RZ ;  /* 0x000000b1ffb1723e */ /* 0x000fe200048070ff */
        /* <DEDUP_REMOVED lines=13> */
[----:B------:R-:W-:Y:S01]  /*ce60*/  FMUL R170, R170, UR20 ;  /* 0x00000014aaaa7c20 */ /* 0x000fe20008400000 */
        /* <DEDUP_REMOVED lines=19> */
[C---:B------:R-:W-:Y:S01]  /*cfa0*/  ISETP.LT.OR P4, PT, R35.reuse, 0x69, !P2 ;  /* 0x000000692300780c */ /* 0x040fe20005781670 */
        /* <DEDUP_REMOVED lines=69> */
[----:B------:R-:W-:Y:S01]  /*d400*/  ISETP.LT.OR P4, PT, R35, 0x81, !P1 ;  /* 0x000000812300780c */ /* 0x000fe20004f81670 */
[----:B------:R-:W-:Y:S01]  /*d410*/  FMUL R13, R13, UR20 ;  /* 0x000000140d0d7c20 */ /* 0x000fe20008400000 */
[----:B-1----:R-:W-:Y:S01]  /*d420*/  F2FP.SATFINITE.E4M3.F32.PACK_AB_MERGE_C R31, RZ, R158, RZ ;  /* 0x0000009eff1f723e */ /* 0x002fe200048070ff */
[----:B------:R-:W-:Y:S01]  /*d430*/  @!P6 STG.E.U8 desc[UR16][R24.64+0x81], R161 ;  /* 0x000081a11800e986 */ /* 0x000fe2000c101110 */
        /* <DEDUP_REMOVED lines=35> */
[----:B-----5:R-:W-:Y:S01]  /*d670*/  FMUL R0, R0, UR20 ;  /* 0x0000001400007c20 */ /* 0x020fe20008400000 */
[----:B0-----:R-:W-:Y:S01]  /*d680*/  F2FP.SATFINITE.E4M3.F32.PACK_AB_MERGE_C R33, RZ, R22, RZ ;  /* 0x00000016ff21723e */ /* 0x001fe200048070ff */
[----:B------:R0:W-:Y:S01]  /*d690*/  @!P4 STG.E.U8 desc[UR16][R24.64+0x90], R29 ;  /* 0x0000901d1800c986 */ /* 0x0001e2000c101110 */
[C---:B------:R-:W-:Y:S01]  /*d6a0*/  ISETP.LT.OR P4, PT, R35.reuse, 0x99, !P2 ;  /* 0x000000992300780c */ /* 0x040fe20005781670 */
[----:B------:R-:W-:Y:S01]  /*d6b0*/  FMUL R2, R2, UR20 ;  /* 0x0000001402027c20 */ /* 0x000fe20008400000 */
[----:B------:R-:W-:Y:S01]  /*d6c0*/  F2FP.SATFINITE.E4M3.F32.PACK_AB_MERGE_C R5, RZ, R5, RZ ;  /* 0x00000005ff05723e */ /* 0x000fe200048070ff */
[----:B------:R-:W-:Y:S01]  /*d6d0*/  @!P6 STG.E.U8 desc[UR16][R26.64+0x90], R31 ;  /* 0x0000901f1a00e986 */ /* 0x000fe2000c101110 */
[----:B------:R-:W-:-:S05]  /*d6e0*/  ISETP.LT.OR P6, PT, R35, 0x9a, !P2 ;  /* 0x0000009a2300780c */ /* 0x000fca00057c1670 */
[----:B------:R1:W-:Y:S01]  /*d6f0*/  @!P5 STG.E.U8 desc[UR16][R26.64+0x91], R23 ;  /* 0x000091171a00d986 */ /* 0x0003e2000c101110 */
[C---:B------:R-:W-:Y:S02]  /*d700*/  ISETP.LT.OR P5, PT, R35.reuse, 0x9a, !P1 ;  /* 0x0000009a2300780c */ /* 0x040fe40004fa1670 */
[----:B0-----:R-:W-:Y:S01]  /*d710*/  F2FP.SATFINITE.E4M3.F32.PACK_AB_MERGE_C R29, RZ, R20, RZ ;  /* 0x00000014ff1d723e */ /* 0x001fe200048070ff */
[----:B------:R-:W-:Y:S01]  /*d720*/  @!P4 STG.E.U8 desc[UR16][R24.64+0x98], R33 ;  /* 0x000098211800c986 */ /* 0x000fe2000c101110 */
[----:B------:R-:W-:-:S03]  /*d730*/  ISETP.LT.OR P4, PT, R35, 0x99, !P1 ;  /* 0x000000992300780c */ /* 0x000fc60004f81670 */
[----:B------:R0:W-:Y:S01]  /*d740*/  @!P6 STG.E.U8 desc[UR16][R24.64+0x99], R21 ;  /* 0x000099151800e986 */ /* 0x0001e2000c101110 */
[----:B------:R-:W-:Y:S02]  /*d750*/  ISETP.LT.OR P6, PT, R35, 0xa1, !P2 ;  /* 0x000000a12300780c */ /* 0x000fe400057c1670 */
[----:B-1----:R-:W-:-:S03]  /*d760*/  F2FP.SATFINITE.E4M3.F32.PACK_AB_MERGE_C R23, RZ, R18, RZ ;  /* 0x00000012ff17723e */ /* 0x002fc600048070ff */
[----:B------:R1:W-:Y:S01]  /*d770*/  @!P5 STG.E.U8 desc[UR16][R26.64+0x99], R19 ;  /* 0x000099131a00d986 */ /* 0x0003e2000c101110 */
[----:B------:R-:W-:-:S03]  /*d780*/  ISETP.LT.OR P5, PT, R35, 0xa2, !P2 ;  /* 0x000000a22300780c */ /* 0x000fc600057a1670 */
[----:B------:R-:W-:Y:S01]  /*d790*/  @!P4 STG.E.U8 desc[UR16][R26.64+0x98], R29 ;  /* 0x0000981d1a00c986 */ /* 0x000fe2000c101110 */
[C---:B------:R-:W-:Y:S02]  /*d7a0*/  ISETP.LT.OR P4, PT, R35.reuse, 0xa1, !P1 ;  /* 0x000000a12300780c */ /* 0x040fe40004f81670 */
[----:B0-----:R-:W-:Y:S01]  /*d7b0*/  F2FP.SATFINITE.E4M3.F32.PACK_AB_MERGE_C R21, RZ, R16, RZ ;  /* 0x00000010ff15723e */ /* 0x001fe200048070ff */
[----:B------:R-:W-:Y:S01]  /*d7c0*/  @!P6 STG.E.U8 desc[UR16][R24.64+0xa0], R23 ;  /* 0x0000a0171800e986 */ /* 0x000fe2000c101110 */
[----:B------:R-:W-:Y:S02]  /*d7d0*/  ISETP.LT.OR P6, PT, R35, 0xa2, !P1 ;  /* 0x000000a22300780c */ /* 0x000fe40004fc1670 */
[----:B-1----:R-:W-:-:S03]  /*d7e0*/  F2FP.SATFINITE.E4M3.F32.PACK_AB_MERGE_C R19, RZ, R14, RZ ;  /* 0x0000000eff13723e */ /* 0x002fc600048070ff */
[----:B------:R0:W-:Y:S01]  /*d7f0*/  @!P5 STG.E.U8 desc[UR16][R24.64+0xa1], R17 ;  /* 0x0000a1111800d986 */ /* 0x0001e2000c101110 */
[----:B------:R-:W-:-:S03]  /*d800*/  ISETP.LT.OR P5, PT, R35, 0xaa, !P2 ;  /* 0x000000aa2300780c */ /* 0x000fc600057a1670 */
[----:B------:R-:W-:Y:S01]  /*d810*/  @!P4 STG.E.U8 desc[UR16][R26.64+0xa0], R21 ;  /* 0x0000a0151a00c986 */ /* 0x000fe2000c101110 */
[----:B------:R-:W-:-:S03]  /*d820*/  ISETP.LT.OR P4, PT, R35, 0xa9, !P2 ;  /* 0x000000a92300780c */ /* 0x000fc60005781670 */
[----:B------:R1:W-:Y:S01]  /*d830*/  @!P6 STG.E.U8 desc[UR16][R26.64+0xa1], R15 ;  /* 0x0000a10f1a00e986 */ /* 0x0003e2000c101110 */
[----:B------:R-:W-:Y:S02]  /*d840*/  ISETP.LT.OR P6, PT, R35, 0xa9, !P1 ;  /* 0x000000a92300780c */ /* 0x000fe40004fc1670 */
[----:B0-----:R-:W-:-:S03]  /*d850*/  F2FP.SATFINITE.E4M3.F32.PACK_AB_MERGE_C R17, RZ, R12, RZ ;  /* 0x0000000cff11723e */ /* 0x001fc600048070ff */
[----:B------:R0:W-:Y:S01]  /*d860*/  @!P5 STG.E.U8 desc[UR16][R24.64+0xa9], R13 ;  /* 0x0000a90d1800d986 */ /* 0x0001e2000c101110 */
[----:B------:R-:W-:-:S03]  /*d870*/  ISETP.LT.OR P5, PT, R35, 0xaa, !P1 ;  /* 0x000000aa2300780c */ /* 0x000fc60004fa1670 */
[----:B------:R-:W-:Y:S01]  /*d880*/  @!P4 STG.E.U8 desc[UR16][R24.64+0xa8], R19 ;  /* 0x0000a8131800c986 */ /* 0x000fe2000c101110 */
[C---:B------:R-:W-:Y:S02]  /*d890*/  ISETP.LT.OR P4, PT, R35.reuse, 0xb1, !P2 ;  /* 0x000000b12300780c */ /* 0x040fe40005781670 */
[----:B-1----:R-:W-:Y:S01]  /*d8a0*/  F2FP.SATFINITE.E4M3.F32.PACK_AB_MERGE_C R15, RZ, R10, RZ ;  /* 0x0000000aff0f723e */ /* 0x002fe200048070ff */
[----:B------:R-:W-:Y:S01]  /*d8b0*/  @!P6 STG.E.U8 desc[UR16][R26.64+0xa8], R17 ;  /* 0x0000a8111a00e986 */ /* 0x000fe2000c101110 */
[----:B------:R-:W-:Y:S02]  /*d8c0*/  ISETP.LT.OR P6, PT, R35, 0xb2, !P2 ;  /* 0x000000b22300780c */ /* 0x000fe400057c1670 */
[----:B0-----:R-:W-:-:S03]  /*d8d0*/  F2FP.SATFINITE.E4M3.F32.PACK_AB_MERGE_C R13, RZ, R8, RZ ;  /* 0x00000008ff0d723e */ /* 0x001fc600048070ff */
        /* <DEDUP_REMOVED lines=9> */
[----:B------:R4:W-:Y:S01]  /*d970*/  @!P4 STG.E.U8 desc[UR16][R26.64+0xb0], R13 ;  /* 0x0000b00d1a00c986 */ /* 0x0009e2000c101110 */
[C---:B------:R-:W-:Y:S02]  /*d980*/  ISETP.LT.OR P4, PT, R35.reuse, 0xb9, !P1 ;  /* 0x000000b92300780c */ /* 0x040fe40004f81670 */
[----:B-1----:R-:W-:Y:S01]  /*d990*/  F2FP.SATFINITE.E4M3.F32.PACK_AB_MERGE_C R9, RZ, R4, RZ ;  /* 0x00000004ff09723e */ /* 0x002fe200048070ff */
[----:B------:R1:W-:Y:S01]  /*d9a0*/  @!P6 STG.E.U8 desc[UR16][R24.64+0xb8], R11 ;  /* 0x0000b80b1800e986 */ /* 0x0003e2000c101110 */
[----:B------:R-:W-:Y:S02]  /*d9b0*/  ISETP.LT.OR P6, PT, R35, 0xba, !P1 ;  /* 0x000000ba2300780c */ /* 0x000fe40004fc1670 */
[----:B0-----:R-:W-:Y:S01]  /*d9c0*/  F2FP.SATFINITE.E4M3.F32.PACK_AB_MERGE_C R7, RZ, R2, RZ ;  /* 0x00000002ff07723e */ /* 0x001fe200048070ff */
[----:B--2---:R-:W-:Y:S02]  /*d9d0*/  FMUL R2, R225, UR20 ;  /* 0x00000014e1027c20 */ /* 0x004fe40008400000 */
[----:B------:R0:W-:Y:S01]  /*d9e0*/  @!P5 STG.E.U8 desc[UR16][R24.64+0xb9], R5 ;  /* 0x0000b9051800d986 */ /* 0x0001e2000c101110 */
[----:B------:R-:W-:-:S02]  /*d9f0*/  ISETP.LT.OR P5, PT, R35, 0xc2, !P2 ;  /* 0x000000c22300780c */ /* 0x000fc400057a1670 */
[----:B----4-:R-:W-:Y:S01]  /*da00*/  F2FP.SATFINITE.E4M3.F32.PACK_AB_MERGE_C R13, RZ, R3, RZ ;  /* 0x00000003ff0d723e */ /* 0x010fe200048070ff */
[----:B------:R-:W-:Y:S01]  /*da10*/  FMUL R3, R222, UR20 ;  /* 0x00000014de037c20 */ /* 0x000fe20008400000 */
[----:B------:R2:W-:Y:S01]  /*da20*/  @!P4 STG.E.U8 desc[UR16][R26.64+0xb8], R9 ;  /* 0x0000b8091a00c986 */ /* 0x0005e2000c101110 */
[----:B-1----:R-:W-:Y:S01]  /*da30*/  F2FP.SATFINITE.E4M3.F32.PACK_AB_MERGE_C R11, RZ, R0, RZ ;  /* 0x00000000ff0b723e */ /* 0x002fe200048070ff */
[----:B---3--:R-:W-:Y:S01]  /*da40*/  FMUL R0, R221, UR20 ;  /* 0x00000014dd007c20 */ /* 0x008fe20008400000 */
[----:B------:R-:W-:Y:S01]  /*da50*/  ISETP.LT.OR P4, PT, R35, 0xc1, !P2 ;  /* 0x000000c12300780c */ /* 0x000fe20005781670 */
[----:B------:R-:W3:Y:S04]  /*da60*/  LDL.LU R222, [R1+0x1c] ;  /* 0x00001c0001de7983 */ /* 0x000ee80000300800 */
[----:B------:R-:W4:Y:S01]  /*da70*/  LDL.LU R220, [R1+0x20] ;  /* 0x0000200001dc7983 */ /* 0x000f220000300800 */
[----:B0-----:R-:W-:-:S03]  /*da80*/  F2FP.SATFINITE.E4M3.F32.PACK_AB_MERGE_C R5, RZ, R3, RZ ;  /* 0x00000003ff05723e */ /* 0x001fc600048070ff */
[----:B------:R-:W4:Y:S01]  /*da90*/  LDL.LU R225, [R1+0x24] ;  /* 0x0000240001e17983 */ /* 0x000f220000300800 */
[----:B------:R-:W-:Y:S01]  /*daa0*/  FMUL R3, R224, UR20 ;  /* 0x00000014e0037c20 */ /* 0x000fe20008400000 */
[----:B--2---:R-:W-:Y:S01]  /*dab0*/  F2FP.SATFINITE.E4M3.F32.PACK_AB_MERGE_C R9, RZ, R0, RZ ;  /* 0x00000000ff09723e */ /* 0x004fe200048070ff */
[----:B------:R-:W-:Y:S01]  /*dac0*/  FMUL R0, R226, UR20 ;  /* 0x00000014e2007c20 */ /* 0x000fe20008400000 */
[----:B------:R0:W-:Y:S01]  /*dad0*/  @!P6 STG.E.U8 desc[UR16][R26.64+0xb9], R13 ;  /* 0x0000b90d1a00e986 */ /* 0x0001e2000c101110 */
[----:B------:R-:W-:-:S03]  /*dae0*/  ISETP.LT.OR P6, PT, R35, 0xc1, !P1 ;  /* 0x000000c12300780c */ /* 0x000fc60004fc1670 */
[----:B------:R-:W2:Y:S04]  /*daf0*/  LDL.LU R224, [R1+0x28] ;  /* 0x0000280001e07983 */ /* 0x000ea80000300800 */
[----:B------:R-:W2:Y:S01]  /*db00*/  LDL.LU R226, [R1+0x2c] ;  /* 0x00002c0001e27983 */ /* 0x000ea20000300800 */
[----:B0-----:R-:W-:Y:S01]  /*db10*/  F2FP.SATFINITE.E4M3.F32.PACK_AB_MERGE_C R13, RZ, R2, RZ ;  /* 0x00000002ff0d723e */ /* 0x001fe200048070ff */
[----:B------:R-:W-:Y:S02]  /*db20*/  FMUL R2, R227, UR20 ;  /* 0x00000014e3027c20 */ /* 0x000fe40008400000 */
[----:B------:R-:W2:Y:S04]  /*db30*/  LDL.LU R227, [R1+0x30] ;  /* 0x0000300001e37983 */ /* 0x000ea80000300800 */
[----:B------:R-:W-:Y:S01]  /*db40*/  @!P5 STG.E.U8 desc[UR16][R24.64+0xc1], R11 ;  /* 0x0000c10b1800d986 */ /* 0x000fe2000c101110 */
[----:B------:R-:W-:-:S03]  /*db50*/  ISETP.LT.OR P5, PT, R35, 0xc2, !P1 ;  /* 0x000000c22300780c */ /* 0x000fc60004fa1670 */
[----:B------:R0:W-:Y:S01]  /*db60*/  @!P4 STG.E.U8 desc[UR16][R24.64+0xc0], R7 ;  /* 0x0000c0071800c986 */ /* 0x0001e2000c101110 */
[----:B------:R-:W-:-:S03]  /*db70*/  ISETP.LT.OR P4, PT, R35, 0xc9, !P2 ;  /* 0x000000c92300780c */ /* 0x000fc60005781670 */
[----:B------:R1:W-:Y:S01]  /*db80*/  @!P6 STG.E.U8 desc[UR16][R26.64+0xc0], R5 ;  /* 0x0000c0051a00e986 */ /* 0x0003e2000c101110 */
[----:B------:R-:W-:-:S03]  /*db90*/  ISETP.LT.OR P6, PT, R35, 0xca, !P2 ;  /* 0x000000ca2300780c */ /* 0x000fc600057c1670 */
[----:B------:R-:W2:Y:S04]  /*dba0*/  LDL.LU R221, [R1+0x34] ;  /* 0x0000340001dd7983 */ /* 0x000ea80000300800 */
[----:B------:R1:W-:Y:S01]  /*dbb0*/  @!P5 STG.E.U8 desc[UR16][R26.64+0xc1], R9 ;  /* 0x0000c1091a00d986 */ /* 0x0003e2000c101110 */
[----:B0-----:R-:W-:Y:S01]  /*dbc0*/  F2FP.SATFINITE.E4M3.F32.PACK_AB_MERGE_C R7, RZ, R3, RZ ;  /* 0x00000003ff07723e */ /* 0x001fe200048070ff */
[----:B------:R-:W-:Y:S02]  /*dbd0*/  FMUL R3, R223, UR20 ;  /* 0x00000014df037c20 */ /* 0x000fe40008400000 */
[----:B------:R-:W-:Y:S01]  /*dbe0*/  @!P4 STG.E.U8 desc[UR16][R24.64+0xc8], R13 ;  /* 0x0000c80d1800c986 */ /* 0x000fe2000c101110 */
[----:B------:R-:W-:-:S03]  /*dbf0*/  ISETP.LT.OR P4, PT, R35, 0xc9, !P1 ;  /* 0x000000c92300780c */ /* 0x000fc60004f81670 */
[----:B------:R-:W2:Y:S01]  /*dc00*/  LDL.LU R223, [R1+0x38] ;  /* 0x0000380001df7983 */ /* 0x000ea20000300800 */
[----:B-1----:R-:W-:Y:S02]  /*dc10*/  F2FP.SATFINITE.E4M3.F32.PACK_AB_MERGE_C R5, RZ, R0, RZ ;  /* 0x00000000ff05723e */ /* 0x002fe400048070ff */
[----:B------:R-:W-:Y:S02]  /*dc20*/  F2FP.SATFINITE.E4M3.F32.PACK_AB_MERGE_C R11, RZ, R2, RZ ;  /* 0x00000002ff0b723e */ /* 0x000fe400048070ff */
[----:B------:R-:W-:Y:S01]  /*dc30*/  F2FP.SATFINITE.E4M3.F32.PACK_AB_MERGE_C R9, RZ, R3, RZ ;  /* 0x00000003ff09723e */ /* 0x000fe200048070ff */
[----:B------:R0:W-:Y:S04]  /*dc40*/  @!P6 STG.E.U8 desc[UR16][R24.64+0xc9], R7 ;  /* 0x0000c9071800e986 */ /* 0x0001e8000c101110 */
[----:B------:R1:W-:Y:S01]  /*dc50*/  @!P4 STG.E.U8 desc[UR16][R26.64+0xc8], R5 ;  /* 0x0000c8051a00c986 */ /* 0x0003e2000c101110 */
[----:B---3--:R-:W-:-:S03]  /*dc60*/  FMUL R0, R222, UR20 ;  /* 0x00000014de007c20 */ /* 0x008fc60008400000 */
[----:B------:R-:W3:Y:S01]  /*dc70*/  LDL.LU R222, [R1+0x3c] ;  /* 0x00003c0001de7983 */ /* 0x000ee20000300800 */
[----:B----4-:R-:W-:Y:S01]  /*dc80*/  FMUL R2, R220, UR20 ;  /* 0x00000014dc027c20 */ /* 0x010fe20008400000 */
[----:B0-----:R-:W-:Y:S01]  /*dc90*/  F2FP.SATFINITE.E4M3.F32.PACK_AB_MERGE_C R7, RZ, R0, RZ ;  /* 0x00000000ff07723e */ /* 0x001fe200048070ff */
[----:B------:R-:W-:Y:S02]  /*dca0*/  FMUL R3, R225, UR20 ;  /* 0x00000014e1037c20 */ /* 0x000fe40008400000 */
[----:B------:R-:W4:Y:S01]  /*dcb0*/  LDL.LU R225, [R1+0x40] ;  /* 0x0000400001e17983 */ /* 0x000f220000300800 */
[----:B------:R-:W-:Y:S02]  /*dcc0*/  F2FP.SATFINITE.E4M3.F32.PACK_AB_MERGE_C R13, RZ, R2, RZ ;  /* 0x00000002ff0d723e */ /* 0x000fe400048070ff */
[----:B-1----:R-:W-:Y:S01]  /*dcd0*/  F2FP.SATFINITE.E4M3.F32.PACK_AB_MERGE_C R5, RZ, R3, RZ ;  /* 0x00000003ff05723e */ /* 0x002fe200048070ff */
[----:B--2---:R-:W-:Y:S02]  /*dce0*/  FMUL R0, R224, UR20 ;  /* 0x00000014e0007c20 */ /* 0x004fe40008400000 */
[----:B------:R-:W2:Y:S01]  /*dcf0*/  LDL.LU R224, [R1+0x44] ;  /* 0x0000440001e07983 */ /* 0x000ea20000300800 */
[----:B------:R-:W-:-:S03]  /*dd00*/  FMUL R2, R226, UR20 ;  /* 0x00000014e2027c20 */ /* 0x000fc60008400000 */
[----:B------:R-:W2:Y:S01]  /*dd10*/  LDL.LU R226, [R1+0x48] ;  /* 0x0000480001e27983 */ /* 0x000ea20000300800 */
[----:B------:R-:W-:-:S03]  /*dd20*/  FMUL R3, R227, UR20 ;  /* 0x00000014e3037c20 */ /* 0x000fc60008400000 */
[----:B------:R-:W2:Y:S01]  /*dd30*/  LDL.LU R227, [R1+0x4c] ;  /* 0x00004c0001e37983 */ /* 0x000ea20000300800 */
[C---:B------:R-:W-:Y:S02]  /*dd40*/  ISETP.LT.OR P5, PT, R35.reuse, 0xca, !P1 ;  /* 0x000000ca2300780c */ /* 0x040fe40004fa1670 */
[C---:B------:R-:W-:Y:S01]  /*dd50*/  ISETP.LT.OR P6, PT, R35.reuse, 0xd1, !P2 ;  /* 0x000000d12300780c */ /* 0x040fe200057c1670 */
[----:B------:R-:W2:Y:S01]  /*dd60*/  LDL.LU R219, [R1+0x50] ;  /* 0x0000500001db7983 */ /* 0x000ea20000300800 */
[----:B------:R-:W-:-:S03]  /*dd70*/  ISETP.LT.OR P4, PT, R35, 0xd1, !P1 ;  /* 0x000000d12300780c */ /* 0x000fc60004f81670 */
[----:B------:R-:W2:Y:S04]  /*dd80*/  LDL.LU R218, [R1+0x54] ;  /* 0x0000540001da7983 */ /* 0x000ea80000300800 */
[----:B------:R-:W2:Y:S04]  /*dd90*/  LDL.LU R220, [R1+0x58] ;  /* 0x0000580001dc7983 */ /* 0x000ea80000300800 */
[----:B------:R0:W-:Y:S01]  /*dda0*/  @!P5 STG.E.U8 desc[UR16][R26.64+0xc9], R11 ;  /* 0x0000c90b1a00d986 */ /* 0x0001e2000c101110 */
[----:B------:R-:W-:-:S03]  /*ddb0*/  ISETP.LT.OR P5, PT, R35, 0xd2, !P2 ;  /* 0x000000d22300780c */ /* 0x000fc600057a1670 */
[----:B------:R1:W-:Y:S01]  /*ddc0*/  @!P6 STG.E.U8 desc[UR16][R24.64+0xd0], R9 ;  /* 0x0000d0091800e986 */ /* 0x0003e2000c101110 */
[----:B------:R-:W-:Y:S02]  /*ddd0*/  ISETP.LT.OR P6, PT, R35, 0xd2, !P1 ;  /* 0x000000d22300780c */ /* 0x000fe40004fc1670 */
[----:B0-----:R-:W-:-:S07]  /*dde0*/  F2FP.SATFINITE.E4M3.F32.PACK_AB_MERGE_C R11, RZ, R2, RZ ;  /* 0x00000002ff0b723e */ /* 0x001fce00048070ff */
[----:B------:R0:W-:Y:S01]  /*ddf0*/  @!P5 STG.E.U8 desc[UR16][R24.64+0xd1], R7 ;  /* 0x0000d1071800d986 */ /* 0x0001e2000c101110 */
[C---:B------:R-:W-:Y:S02]  /*de00*/  ISETP.LT.OR P5, PT, R35.reuse, 0xda, !P2 ;  /* 0x000000da2300780c */ /* 0x040fe400057a1670 */
[----:B-1----:R-:W-:Y:S01]  /*de10*/  F2FP.SATFINITE.E4M3.F32.PACK_AB_MERGE_C R9, RZ, R0, RZ ;  /* 0x00000000ff09723e */ /* 0x002fe200048070ff */
[----:B------:R-:W-:Y:S01]  /*de20*/  @!P4 STG.E.U8 desc[UR16][R26.64+0xd0], R13 ;  /* 0x0000d00d1a00c986 */ /* 0x000fe2000c101110 */
[----:B------:R-:W-:Y:S01]  /*de30*/  ISETP.LT.OR P4, PT, R35, 0xd9, !P2 ;  /* 0x000000d92300780c */ /* 0x000fe20005781670 */
[----:B------:R-:W-:Y:S01]  /*de40*/  FMUL R0, R221, UR20 ;  /* 0x00000014dd007c20 */ /* 0x000fe20008400000 */
[----:B------:R-:W-:Y:S01]  /*de50*/  FMUL R2, R223, UR20 ;  /* 0x00000014df027c20 */ /* 0x000fe20008400000 */
[----:B------:R1:W-:Y:S01]  /*de60*/  @!P6 STG.E.U8 desc[UR16][R26.64+0xd1], R5 ;  /* 0x0000d1051a00e986 */ /* 0x0003e2000c101110 */
[----:B------:R-:W-:-:S03]  /*de70*/  ISETP.LT.OR P6, PT, R35, 0xd9, !P1 ;  /* 0x000000d92300780c */ /* 0x000fc60004fc1670 */
[----:B------:R-:W2:Y:S04]  /*de80*/  LDL.LU R221, [R1+0x5c] ;  /* 0x00005c0001dd7983 */ /* 0x000ea80000300800 */
[----:B------:R-:W2:Y:S01]  /*de90*/  LDL.LU R223, [R1+0x60] ;  /* 0x0000600001df7983 */ /* 0x000ea20000300800 */
[----:B0-----:R-:W-:Y:S02]  /*dea0*/  F2FP.SATFINITE.E4M3.F32.PACK_AB_MERGE_C R7, RZ, R3, RZ ;  /* 0x00000003ff07723e */ /* 0x001fe400048070ff */
[----:B-1----:R-:W-:Y:S01]  /*deb0*/  F2FP.SATFINITE.E4M3.F32.PACK_AB_MERGE_C R5, RZ, R0, RZ ;  /* 0x00000000ff05723e */ /* 0x002fe200048070ff */
[----:B------:R0:W-:Y:S01]  /*dec0*/  @!P4 STG.E.U8 desc[UR16][R24.64+0xd8], R9 ;  /* 0x0000d8091800c986 */ /* 0x0001e2000c101110 */
[----:B------:R-:W-:-:S03]  /*ded0*/  F2FP.SATFINITE.E4M3.F32.PACK_AB_MERGE_C R13, RZ, R2, RZ ;  /* 0x00000002ff0d723e */ /* 0x000fc600048070ff */
[----:B------:R-:W-:Y:S04]  /*dee0*/  @!P5 STG.E.U8 desc[UR16][R24.64+0xd9], R11 ;  /* 0x0000d90b1800d986 */ /* 0x000fe8000c101110 */
[----:B------:R1:W-:Y:S01]  /*def0*/  @!P6 STG.E.U8 desc[UR16][R26.64+0xd8], R7 ;  /* 0x0000d8071a00e986 */ /* 0x0003e2000c101110 */
[----:B---3--:R-:W-:-:S03]  /*df00*/  FMUL R3, R222, UR20 ;  /* 0x00000014de037c20 */ /* 0x008fc60008400000 */
[----:B------:R-:W3:Y:S01]  /*df10*/  LDL.LU R222, [R1+0x64] ;  /* 0x0000640001de7983 */ /* 0x000ee20000300800 */
[----:B----4-:R-:W-:Y:S01]  /*df20*/  FMUL R0, R225, UR20 ;  /* 0x00000014e1007c20 */ /* 0x010fe20008400000 */
[----:B0-----:R-:W-:Y:S02]  /*df30*/  F2FP.SATFINITE.E4M3.F32.PACK_AB_MERGE_C R9, RZ, R3, RZ ;  /* 0x00000003ff09723e */ /* 0x001fe400048070ff */
[----:B------:R-:W4:Y:S02]  /*df40*/  LDL.LU R225, [R1+0x68] ;  /* 0x0000680001e17983 */ /* 0x000f240000300800 */
        /* <DEDUP_REMOVED lines=8> */
[C---:B------:R-:W-:Y:S02]  /*dfd0*/  ISETP.LT.OR P4, PT, R35.reuse, 0xe1, !P2 ;  /* 0x000000e12300780c */ /* 0x040fe40005781670 */
[----:B------:R-:W-:-:S09]  /*dfe0*/  ISETP.LT.OR P6, PT, R35, 0xe2, !P2 ;  /* 0x000000e22300780c */ /* 0x000fd200057c1670 */
[----:B------:R0:W-:Y:S01]  /*dff0*/  @!P5 STG.E.U8 desc[UR16][R26.64+0xd9], R5 ;  /* 0x0000d9051a00d986 */ /* 0x0001e2000c101110 */
[----:B------:R-:W-:-:S03]  /*e000*/  ISETP.LT.OR P5, PT, R35, 0xe2, !P1 ;  /* 0x000000e22300780c */ /* 0x000fc60004fa1670 */
[----:B------:R-:W-:Y:S01]  /*e010*/  @!P4 STG.E.U8 desc[UR16][R24.64+0xe0], R13 ;  /* 0x0000e00d1800c986 */ /* 0x000fe2000c101110 */
[----:B------:R-:W-:-:S03]  /*e020*/  ISETP.LT.OR P4, PT, R35, 0xe1, !P1 ;  /* 0x000000e12300780c */ /* 0x000fc60004f81670 */
[----:B------:R1:W-:Y:S01]  /*e030*/  @!P6 STG.E.U8 desc[UR16][R24.64+0xe1], R9 ;  /* 0x0000e1091800e986 */ /* 0x0003e2000c101110 */
[----:B------:R-:W-:Y:S02]  /*e040*/  ISETP.LT.OR P6, PT, R35, 0xe9, !P2 ;  /* 0x000000e92300780c */ /* 0x000fe400057c1670 */
[----:B------:R-:W-:Y:S02]  /*e050*/  F2FP.SATFINITE.E4M3.F32.PACK_AB_MERGE_C R11, RZ, R2, RZ ;  /* 0x00000002ff0b723e */ /* 0x000fe400048070ff */
[----:B0-----:R-:W-:-:S03]  /*e060*/  F2FP.SATFINITE.E4M3.F32.PACK_AB_MERGE_C R5, RZ, R3, RZ ;  /* 0x00000003ff05723e */ /* 0x001fc600048070ff */
[----:B------:R-:W-:Y:S01]  /*e070*/  @!P5 STG.E.U8 desc[UR16][R26.64+0xe1], R11 ;  /* 0x0000e10b1a00d986 */ /* 0x000fe2000c101110 */
[----:B------:R-:W-:-:S03]  /*e080*/  ISETP.LT.OR P5, PT, R35, 0xea, !P2 ;  /* 0x000000ea2300780c */ /* 0x000fc600057a1670 */
[----:B------:R0:W-:Y:S01]  /*e090*/  @!P4 STG.E.U8 desc[UR16][R26.64+0xe0], R7 ;  /* 0x0000e0071a00c986 */ /* 0x0001e2000c101110 */
[----:B------:R-:W-:-:S03]  /*e0a0*/  ISETP.LT.OR P4, PT, R35, 0xe9, !P1 ;  /* 0x000000e92300780c */ /* 0x000fc60004f81670 */
[----:B------:R0:W-:Y:S01]  /*e0b0*/  @!P6 STG.E.U8 desc[UR16][R24.64+0xe8], R5 ;  /* 0x0000e8051800e986 */ /* 0x0001e2000c101110 */
[----:B------:R-:W-:Y:S01]  /*e0c0*/  ISETP.LT.OR P6, PT, R35, 0xea, !P1 ;  /* 0x000000ea2300780c */ /* 0x000fe20004fc1670 */
[----:B------:R-:W-:Y:S01]  /*e0d0*/  FMUL R2, R219, UR20 ;  /* 0x00000014db027c20 */ /* 0x000fe20008400000 */
[----:B------:R-:W-:Y:S01]  /*e0e0*/  FMUL R3, R218, UR20 ;  /* 0x00000014da037c20 */ /* 0x000fe20008400000 */
[----:B-1----:R-:W-:-:S03]  /*e0f0*/  F2FP.SATFINITE.E4M3.F32.PACK_AB_MERGE_C R9, RZ, R0, RZ ;  /* 0x00000000ff09723e */ /* 0x002fc600048070ff */
[----:B------:R-:W-:Y:S02]  /*e100*/  F2FP.SATFINITE.E4M3.F32.PACK_AB_MERGE_C R13, RZ, R2, RZ ;  /* 0x00000002ff0d723e */ /* 0x000fe400048070ff */
[----:B0-----:R-:W-:Y:S01]  /*e110*/  F2FP.SATFINITE.E4M3.F32.PACK_AB_MERGE_C R7, RZ, R3, RZ ;  /* 0x00000003ff07723e */ /* 0x001fe200048070ff */
[----:B------:R0:W-:Y:S01]  /*e120*/  @!P5 STG.E.U8 desc[UR16][R24.64+0xe9], R9 ;  /* 0x0000e9091800d986 */ /* 0x0001e2000c101110 */
[----:B------:R-:W-:-:S03]  /*e130*/  ISETP.LT.OR P5, PT, R35, 0xf2, !P2 ;  /* 0x000000f22300780c */ /* 0x000fc600057a1670 */
[----:B------:R-:W-:Y:S01]  /*e140*/  @!P4 STG.E.U8 desc[UR16][R26.64+0xe8], R13 ;  /* 0x0000e80d1a00c986 */ /* 0x000fe2000c101110 */
[----:B------:R-:W-:-:S03]  /*e150*/  ISETP.LT.OR P4, PT, R35, 0xf1, !P2 ;  /* 0x000000f12300780c */ /* 0x000fc60005781670 */
[----:B------:R1:W-:Y:S01]  /*e160*/  @!P6 STG.E.U8 desc[UR16][R26.64+0xe9], R7 ;  /* 0x0000e9071a00e986 */ /* 0x0003e2000c101110 */
[----:B------:R-:W-:Y:S01]  /*e170*/  ISETP.LT.OR P6, PT, R35, 0xf1, !P1 ;  /* 0x000000f12300780c */ /* 0x000fe20004fc1670 */
[----:B------:R-:W-:Y:S01]  /*e180*/  FMUL R0, R220, UR20 ;  /* 0x00000014dc007c20 */ /* 0x000fe20008400000 */
[----:B------:R-:W-:Y:S01]  /*e190*/  FMUL R2, R221, UR20 ;  /* 0x00000014dd027c20 */ /* 0x000fe20008400000 */
[----:B------:R-:W-:-:S03]  /*e1a0*/  FMUL R3, R223, UR20 ;  /* 0x00000014df037c20 */ /* 0x000fc60008400000 */
[----:B------:R-:W-:Y:S02]  /*e1b0*/  F2FP.SATFINITE.E4M3.F32.PACK_AB_MERGE_C R5, RZ, R0, RZ ;  /* 0x00000000ff05723e */ /* 0x000fe400048070ff */
[----:B------:R-:W-:Y:S02]  /*e1c0*/  F2FP.SATFINITE.E4M3.F32.PACK_AB_MERGE_C R11, RZ, R2, RZ ;  /* 0x00000002ff0b723e */ /* 0x000fe400048070ff */
[----:B0-----:R-:W-:Y:S01]  /*e1d0*/  F2FP.SATFINITE.E4M3.F32.PACK_AB_MERGE_C R9, RZ, R3, RZ ;  /* 0x00000003ff09723e */ /* 0x001fe200048070ff */
[----:B------:R-:W-:Y:S01]  /*e1e0*/  @!P4 STG.E.U8 desc[UR16][R24.64+0xf0], R5 ;  /* 0x0000f0051800c986 */ /* 0x000fe2000c101110 */
[----:B------:R-:W-:-:S03]  /*e1f0*/  ISETP.LT.OR P4, PT, R35, 0xf2, !P1 ;  /* 0x000000f22300780c */ /* 0x000fc60004f81670 */
[----:B------:R0:W-:Y:S01]  /*e200*/  @!P5 STG.E.U8 desc[UR16][R24.64+0xf1], R11 ;  /* 0x0000f10b1800d986 */ /* 0x0001e2000c101110 */
[C---:B------:R-:W-:Y:S02]  /*e210*/  ISETP.LT.OR P5, PT, R35.reuse, 0xf9, !P2 ;  /* 0x000000f92300780c */ /* 0x040fe400057a1670 */
[C---:B------:R-:W-:Y:S01]  /*e220*/  ISETP.LT.OR P2, PT, R35.reuse, 0xfa, !P2 ;  /* 0x000000fa2300780c */ /* 0x040fe20005741670 */
[----:B------:R0:W-:Y:S01]  /*e230*/  @!P6 STG.E.U8 desc[UR16][R26.64+0xf0], R9 ;  /* 0x0000f0091a00e986 */ /* 0x0001e2000c101110 */
[C---:B------:R-:W-:Y:S02]  /*e240*/  ISETP.LT.OR P6, PT, R35.reuse, 0xf9, !P1 ;  /* 0x000000f92300780c */ /* 0x040fe40004fc1670 */
[----:B------:R-:W-:Y:S01]  /*e250*/  ISETP.LT.OR P1, PT, R35, 0xfa, !P1 ;  /* 0x000000fa2300780c */ /* 0x000fe20004f21670 */
[----:B---3--:R-:W-:Y:S01]  /*e260*/  FMUL R0, R222, UR20 ;  /* 0x00000014de007c20 */ /* 0x008fe20008400000 */
[----:B----4-:R-:W-:-:S04]  /*e270*/  FMUL R2, R225, UR20 ;  /* 0x00000014e1027c20 */ /* 0x010fc80008400000 */
[----:B-1----:R-:W-:Y:S01]  /*e280*/  F2FP.SATFINITE.E4M3.F32.PACK_AB_MERGE_C R7, RZ, R0, RZ ;  /* 0x00000000ff07723e */ /* 0x002fe200048070ff */
[----:B--2---:R-:W-:Y:S01]  /*e290*/  FMUL R3, R224, UR20 ;  /* 0x00000014e0037c20 */ /* 0x004fe20008400000 */
[----:B------:R-:W-:Y:S01]  /*e2a0*/  FMUL R4, R226, UR20 ;  /* 0x00000014e2047c20 */ /* 0x000fe20008400000 */
[----:B0-----:R-:W-:-:S03]  /*e2b0*/  F2FP.SATFINITE.E4M3.F32.PACK_AB_MERGE_C R11, RZ, R2, RZ ;  /* 0x00000002ff0b723e */ /* 0x001fc600048070ff */
[----:B------:R-:W-:Y:S01]  /*e2c0*/  F2FP.SATFINITE.E4M3.F32.PACK_AB_MERGE_C R3, RZ, R3, RZ ;  /* 0x00000003ff03723e */ /* 0x000fe200048070ff */
[----:B------:R-:W-:Y:S01]  /*e2d0*/  FMUL R5, R227, UR20 ;  /* 0x00000014e3057c20 */ /* 0x000fe20008400000 */
[----:B------:R-:W-:Y:S01]  /*e2e0*/  F2FP.SATFINITE.E4M3.F32.PACK_AB_MERGE_C R9, RZ, R4, RZ ;  /* 0x00000004ff09723e */ /* 0x000fe200048070ff */
[----:B------:R0:W-:Y:S03]  /*e2f0*/  @!P4 STG.E.U8 desc[UR16][R26.64+0xf1], R7 ;  /* 0x0000f1071a00c986 */ /* 0x0001e6000c101110 */
[----:B------:R-:W-:Y:S01]  /*e300*/  F2FP.SATFINITE.E4M3.F32.PACK_AB_MERGE_C R5, RZ, R5, RZ ;  /* 0x00000005ff05723e */ /* 0x000fe200048070ff */
[----:B------:R0:W-:Y:S04]  /*e310*/  @!P5 STG.E.U8 desc[UR16][R24.64+0xf8], R11 ;  /* 0x0000f80b1800d986 */ /* 0x0001e8000c101110 */
[----:B------:R0:W-:Y:S04]  /*e320*/  @!P2 STG.E.U8 desc[UR16][R24.64+0xf9], R3 ;  /* 0x0000f9031800a986 */ /* 0x0001e8000c101110 */
[----:B------:R0:W-:Y:S04]  /*e330*/  @!P6 STG.E.U8 desc[UR16][R26.64+0xf8], R9 ;  /* 0x0000f8091a00e986 */ /* 0x0001e8000c101110 */
[----:B------:R0:W-:Y:S02]  /*e340*/  @!P1 STG.E.U8 desc[UR16][R26.64+0xf9], R5 ;  /* 0x0000f9051a009986 */ /* 0x0001e4000c101110 */
.L_x_293:
[----:B------:R-:W-:Y:S05]  /*e350*/  BSYNC B0 ;  /* 0x0000000000007941 */ /* 0x000fea0003800000 */
.L_x_35:
[----:B0-----:R-:W2:Y:S04]  /*e360*/  LDL.LU R3, [R1+0x7c] ;  /* 0x00007c0001037983 */ /* 0x001ea80000300800 */
[----:B-----5:R-:W2:Y:S01]  /*e370*/  LDL.LU R2, [R1+0x80] ;  /* 0x0000800001027983 */ /* 0x020ea20000300800 */
[----:B------:R-:W-:Y:S01]  /*e380*/  ULDC UR6, c[0x0][0xc] ;  /* 0x0000030000067ab9 */ /* 0x000fe20000000800 */
[----:B------:R-:W-:Y:S01]  /*e390*/  ULDC UR7, c[0x0][0x10] ;  /* 0x0000040000077ab9 */ /* 0x000fe20000000800 */
[----:B------:R-:W2:Y:S01]  /*e3a0*/  LDC R5, c[0x0][0x14] ;  /* 0x00000500ff057b82 */ /* 0x000ea20000000800 */
[----:B------:R-:W-:Y:S01]  /*e3b0*/  UIMAD.WIDE.U32 UR6, UR6, UR7, URZ ;  /* 0x00000007060672a5 */ /* 0x000fe2000f8e003f */
[----:B------:R-:W-:Y:S01]  /*e3c0*/  PRMT R0, RZ, 0x7610, R0 ;  /* 0x00007610ff007816 */ /* 0x000fe20000000000 */
[----:B------:R-:W-:-:S04]  /*e3d0*/  UMOV UR22, 0xffffffff ;  /* 0xffffffff00167882 */ /* 0x000fc80000000000 */
[----:B--2---:R-:W-:-:S04]  /*e3e0*/  IMAD.WIDE.U32 R2, R5, UR6, R2 ;  /* 0x0000000605027c25 */ /* 0x004fc8000f8e0002 */
[----:B------:R-:W-:Y:S01]  /*e3f0*/  IMAD R5, R5, UR7, RZ ;  /* 0x0000000705057c24 */ /* 0x000fe2000f8e02ff */
[----:B------:R-:W-:Y:S01]  /*e400*/  ULDC.64 UR6, c[0x0][0x650] ;  /* 0x0001940000067ab9 */ /* 0x000fe20000000a00 */
[----:B------:R-:W-:Y:S01]  /*e410*/  IMAD.MOV.U32 R19, RZ, RZ, R2 ;  /* 0x000000ffff137224 */ /* 0x000fe200078e0002 */
[----:B------:R-:W-:Y:S01]  /*e420*/  ISETP.GE.U32.AND P1, PT, R2, UR6, PT ;  /* 0x0000000602007c0c */ /* 0x000fe2000bf26070 */
[----:B------:R-:W-:Y:S02]  /*e430*/  IMAD.IADD R22, R3, 0x1, R5 ;  /* 0x0000000103167824 */ /* 0x000fe400078e0205 */
[----:B------:R-:W-:-:S03]  /*e440*/  IMAD.MOV.U32 R2, RZ, RZ, -0x1 ;  /* 0xffffffffff027424 */ /* 0x000fc600078e00ff */
[----:B------:R0:W-:Y:S01]  /*e450*/  STL [R1+0x7c], R22 ;  /* 0x00007c1601007387 */ /* 0x0001e20000100800 */
[----:B------:R-:W-:-:S03]  /*e460*/  ISETP.GE.U32.AND.EX P1, PT, R22, UR7, PT, P1 ;  /* 0x0000000716007c0c */ /* 0x000fc6000bf26110 */
[----:B------:R0:W-:Y:S04]  /*e470*/  STL [R1+0x80], R19 ;  /* 0x0000801301007387 */ /* 0x0001e80000100800 */
[----:B------:R0:W-:Y:S06]  /*e480*/  STL [R1+0x84], R2 ;  /* 0x0000840201007387 */ /* 0x0001ec0000100800 */
[----:B------:R-:W-:Y:S05]  /*e490*/  @P1 BRA `(.L_x_294) ;  /* 0x00000004006c1947 */ /* 0x000fea0003800000 */
[----:B------:R-:W2:Y:S01]  /*e4a0*/  S2R R14, SR_CTAID.X ;  /* 0x00000000000e7919 */ /* 0x000ea20000002500 */
[----:B------:R-:W5:Y:S01]  /*e4b0*/  LDC.64 R8, c[0x0][0x628] ;  /* 0x00018a00ff087b82 */ /* 0x000f620000000a00 */
[----:B------:R-:W-:Y:S01]  /*e4c0*/  ULDC UR6, c[0x0][0x150] ;  /* 0x0000540000067ab9 */ /* 0x000fe20000000800 */
[----:B------:R-:W-:Y:S01]  /*e4d0*/  IMAD.MOV.U32 R6, RZ, RZ, R19 ;  /* 0x000000ffff067224 */ /* 0x000fe200078e0013 */
[----:B------:R-:W0:Y:S01]  /*e4e0*/  S2R R16, SR_CTAID.Y ;  /* 0x0000000000107919 */ /* 0x000e220000002600 */
[----:B------:R-:W-:-:S04]  /*e4f0*/  IMAD.MOV.U32 R7, RZ, RZ, R22 ;  /* 0x000000ffff077224 */ /* 0x000fc800078e0016 */
[----:B------:R-:W0:Y:S08]  /*e500*/  LDC R17, c[0x0][0x144] ;  /* 0x00005100ff117b82 */ /* 0x000e300000000800 */
[----:B------:R-:W0:Y:S08]  /*e510*/  LDC R10, c[0x0][0x630] ;  /* 0x00018c00ff0a7b82 */ /* 0x000e300000000800 */
[----:B------:R-:W0:Y:S01]  /*e520*/  LDC.64 R12, c[0x0][0x620] ;  /* 0x00018800ff0c7b82 */ /* 0x000e220000000a00 */
[----:B-----5:R-:W-:-:S04]  /*e530*/  ISETP.NE.U32.AND P1, PT, R8, RZ, PT ;  /* 0x000000ff0800720c */ /* 0x020fc80003f25070 */
[----:B------:R-:W-:Y:S02]  /*e540*/  ISETP.NE.AND.EX P1, PT, R9, RZ, PT, P1 ;  /* 0x000000ff0900720c */ /* 0x000fe40003f25310 */
[----:B--2---:R-:W-:-:S05]  /*e550*/  I2FP.F32.U32 R0, R14 ;  /* 0x0000000e00007245 */ /* 0x004fca0000201000 */
[----:B------:R-:W-:-:S04]  /*e560*/  FMUL R0, R0, UR6 ;  /* 0x0000000600007c20 */ /* 0x000fc80008400000 */
[----:B------:R2:W0:Y:S02]  /*e570*/  F2I.U32.TRUNC.NTZ R15, R0 ;  /* 0x00000000000f7305 */ /* 0x000424000020f000 */
[----:B------:R-:W-:Y:S05]  /*e580*/  @!P1 BRA `(.L_x_295) ;  /* 0x0000000000289947 */ /* 0x000fea0003800000 */
[----:B--2---:R-:W2:Y:S02]  /*e590*/  LDC R0, c[0x0][0x634] ;  /* 0x00018d00ff007b82 */ /* 0x004ea40000000800 */
[----:B--2---:R-:W-:-:S05]  /*e5a0*/  IADD3 R7, P1, R19, R0, RZ ;  /* 0x0000000013077210 */ /* 0x004fca0007f3e0ff */
[----:B------:R-:W-:-:S04]  /*e5b0*/  IMAD.X R11, RZ, RZ, R22, P1 ;  /* 0x000000ffff0b7224 */ /* 0x000fc800008e0616 */
[----:B0-----:R-:W-:-:S04]  /*e5c0*/  IMAD.WIDE.U32 R2, R11, R8, RZ ;  /* 0x000000080b027225 */ /* 0x001fc800078e00ff */
[----:B------:R-:W-:-:S04]  /*e5d0*/  IMAD.WIDE.U32 R4, P1, R7, R9, R2 ;  /* 0x0000000907047225 */ /* 0x000fc80007820002 */
[----:B------:R-:W-:-:S04]  /*e5e0*/  IMAD.WIDE.U32 R2, R7, R8, RZ ;  /* 0x0000000807027225 */ /* 0x000fc800078e00ff */
[----:B------:R-:W-:Y:S01]  /*e5f0*/  IMAD.X R7, RZ, RZ, RZ, P1 ;  /* 0x000000ffff077224 */ /* 0x000fe200008e06ff */
[----:B------:R-:W-:Y:S01]  /*e600*/  IADD3 RZ, P1, R3, R4, RZ ;  /* 0x0000000403ff7210 */ /* 0x000fe20007f3e0ff */
[----:B------:R-:W-:-:S04]  /*e610*/  IMAD.MOV.U32 R6, RZ, RZ, R5 ;  /* 0x000000ffff067224 */ /* 0x000fc800078e0005 */
[----:B------:R-:W-:-:S08]  /*e620*/  IMAD.WIDE.U32.X R6, R11, R9, R6, P1 ;  /* 0x000000090b067225 */ /* 0x000fd000008e0406 */
.L_x_295:
[-CC-:B01----:R-:W-:Y:S01]  /*e630*/  SHF.R.U64 R24, R6, R10.reuse, R7.reuse ;  /* 0x0000000a06187219 */ /* 0x183fe20000001207 */
[----:B------:R-:W0:Y:S01]  /*e640*/  LDC.64 R20, c[0x0][0x640] ;  /* 0x00019000ff147b82 */ /* 0x000e220000000a00 */
[----:B--2---:R-:W-:Y:S01]  /*e650*/  SHF.R.U32.HI R0, RZ, R10, R7 ;  /* 0x0000000aff007219 */ /* 0x004fe20000011607 */
[----:B------:R-:W-:Y:S01]  /*e660*/  IMAD.MOV.U32 R2, RZ, RZ, R19 ;  /* 0x000000ffff027224 */ /* 0x000fe200078e0013 */
[----:B------:R-:W-:Y:S01]  /*e670*/  IADD3 R5, P1, RZ, -R24, RZ ;  /* 0x80000018ff057210 */ /* 0x000fe20007f3e0ff */
[----:B------:R-:W-:Y:S01]  /*e680*/  IMAD.MOV R15, RZ, RZ, -R15 ;  /* 0x000000ffff0f7224 */ /* 0x000fe200078e0a0f */
[----:B------:R-:W-:Y:S01]  /*e690*/  ULDC UR6, c[0x0][0x154] ;  /* 0x0000550000067ab9 */ /* 0x000fe20000000800 */
[----:B------:R-:W-:Y:S02]  /*e6a0*/  IMAD.MOV.U32 R7, RZ, RZ, 0x1 ;  /* 0x00000001ff077424 */ /* 0x000fe400078e00ff */
[----:B------:R-:W1:Y:S01]  /*e6b0*/  LDC R4, c[0x0][0x618] ;  /* 0x00018600ff047b82 */ /* 0x000e620000000800 */
[----:B------:R-:W-:-:S02]  /*e6c0*/  IMAD.X R3, RZ, RZ, ~R0, P1 ;  /* 0x000000ffff037224 */ /* 0x000fc400008e0e00 */
[----:B------:R-:W-:Y:S02]  /*e6d0*/  IMAD R15, R17, R15, R14 ;  /* 0x0000000f110f7224 */ /* 0x000fe400078e020e */
[-C--:B------:R-:W-:Y:S02]  /*e6e0*/  IMAD R0, R3, R12.reuse, RZ ;  /* 0x0000000c03007224 */ /* 0x080fe400078e02ff */
[----:B------:R-:W-:Y:S01]  /*e6f0*/  IMAD.MOV.U32 R3, RZ, RZ, R22 ;  /* 0x000000ffff037224 */ /* 0x000fe200078e0016 */
[----:B------:R-:W2:Y:S01]  /*e700*/  LDC R6, c[0x0][0x608] ;  /* 0x00018200ff067b82 */ /* 0x000ea20000000800 */
[----:B------:R-:W-:-:S04]  /*e710*/  IMAD.WIDE.U32 R2, R5, R12, R2 ;  /* 0x0000000c05027225 */ /* 0x000fc800078e0002 */
[----:B------:R-:W-:-:S03]  /*e720*/  IMAD R5, R5, R13, R0 ;  /* 0x0000000d05057224 */ /* 0x000fc600078e0200 */
[----:B------:R-:W5:Y:S01]  /*e730*/  LDC R18, c[0x0][0x658] ;  /* 0x00019600ff127b82 */ /* 0x000f620000000800 */
[----:B------:R-:W-:Y:S01]  /*e740*/  I2FP.F32.U32 R0, R16 ;  /* 0x0000001000007245 */ /* 0x000fe20000201000 */
[----:B------:R-:W-:Y:S01]  /*e750*/  IMAD.IADD R3, R3, 0x1, R5 ;  /* 0x0000000103037824 */ /* 0x000fe200078e0205 */
[----:B0-----:R-:W-:Y:S01]  /*e760*/  ISETP.NE.U32.AND P1, PT, R20, RZ, PT ;  /* 0x000000ff1400720c */ /* 0x001fe20003f25070 */
[----:B------:R-:W-:Y:S02]  /*e770*/  IMAD.MOV.U32 R5, RZ, RZ, -0x1 ;  /* 0xffffffffff057424 */ /* 0x000fe400078e00ff */
[----:B------:R-:W-:Y:S02]  /*e780*/  FMUL R0, R0, UR6 ;  /* 0x0000000600007c20 */ /* 0x000fe40008400000 */
[----:B------:R-:W0:Y:S01]  /*e790*/  LDC R13, c[0x0][0x148] ;  /* 0x00005200ff0d7b82 */ /* 0x000e220000000800 */
[----:B-1----:R-:W-:Y:S01]  /*e7a0*/  SHF.R.U64 R10, R2, R4, R3 ;  /* 0x00000004020a7219 */ /* 0x002fe20000001203 */
[----:B------:R1:W0:Y:S01]  /*e7b0*/  F2I.U32.TRUNC.NTZ R12, R0 ;  /* 0x00000000000c7305 */ /* 0x000222000020f000 */
[----:B------:R-:W-:-:S02]  /*e7c0*/  ISETP.NE.AND.EX P1, PT, R21, RZ, PT, P1 ;  /* 0x000000ff1500720c */ /* 0x000fc40003f25310 */
[----:B------:R-:W-:-:S03]  /*e7d0*/  SHF.R.U32.HI R3, RZ, R4, R3 ;  /* 0x00000004ff037219 */ /* 0x000fc60000011603 */
[----:B------:R-:W0:Y:S01]  /*e7e0*/  LDC R14, c[0x0][0x600] ;  /* 0x00018000ff0e7b82 */ /* 0x000e220000000800 */
[-CC-:B--2---:R-:W-:Y:S02]  /*e7f0*/  SHF.R.U64 R8, R10, R6.reuse, R3.reuse ;  /* 0x000000060a087219 */ /* 0x184fe40000001203 */
[----:B------:R-:W-:-:S05]  /*e800*/  SHF.R.U32.HI R3, RZ, R6, R3 ;  /* 0x00000006ff037219 */ /* 0x000fca0000011603 */
[----:B------:R-:W2:Y:S01]  /*e810*/  LDC R19, c[0x0][0x648] ;  /* 0x00019200ff137b82 */ /* 0x000ea20000000800 */
[-CC-:B-----5:R-:W-:Y:S02]  /*e820*/  SHF.R.U64 R11, R8, R18.reuse, R3.reuse ;  /* 0x00000012080b7219 */ /* 0x1a0fe40000001203 */
[-C--:B------:R-:W-:Y:S02]  /*e830*/  SHF.L.U32 R5, R5, R18.reuse, RZ ;  /* 0x0000001205057219 */ /* 0x080fe400000006ff */
[-C--:B------:R-:W-:Y:S01]  /*e840*/  SHF.R.U32.HI R3, RZ, R18.reuse, R3 ;  /* 0x00000012ff037219 */ /* 0x080fe20000011603 */
[----:B------:R-:W-:Y:S01]  /*e850*/  IMAD.MOV.U32 R2, RZ, RZ, R11 ;  /* 0x000000ffff027224 */ /* 0x000fe200078e000b */
[----:B------:R-:W-:Y:S01]  /*e860*/  SHF.L.U32 R34, R7, R18, RZ ;  /* 0x0000001207227219 */ /* 0x000fe200000006ff */
[----:B------:R-:W0:Y:S01]  /*e870*/  LDC R22, c[0x0][0x638] ;  /* 0x00018e00ff167b82 */ /* 0x000e220000000800 */
[----:B------:R-:W-:-:S07]  /*e880*/  LOP3.LUT R17, RZ, R5, RZ, 0x33, !PT ;  /* 0x00000005ff117212 */ /* 0x000fce00078e33ff */
[----:B------:R-:W0:Y:S01]  /*e890*/  LDC R23, c[0x0][0x610] ;  /* 0x00018400ff177b82 */ /* 0x000e220000000800 */
[----:B-1----:R-:W-:Y:S05]  /*e8a0*/  @!P1 BRA `(.L_x_296) ;  /* 0x0000000000289947 */ /* 0x002fea0003800000 */
[----:B------:R-:W1:Y:S02]  /*e8b0*/  LDC R0, c[0x0][0x64c] ;  /* 0x00019300ff007b82 */ /* 0x000e640000000800 */
[----:B-1----:R-:W-:-:S05]  /*e8c0*/  IADD3 R7, P1, R11, R0, RZ ;  /* 0x000000000b077210 */ /* 0x002fca0007f3e0ff */
        /* <DEDUP_REMOVED lines=8> */
.L_x_296:
[----:B--2---:R-:W-:Y:S01]  /*e950*/  SHF.R.U64 R0, R2, R19, R3 ;  /* 0x0000001302007219 */ /* 0x004fe20000001203 */
[----:B0-----:R-:W-:Y:S01]  /*e960*/  VIADD R3, R14, 0xffffffff ;  /* 0xffffffff0e037836 */ /* 0x001fe20000000000 */
[----:B------:R-:W-:Y:S01]  /*e970*/  LOP3.LUT R5, R8, R17, RZ, 0xc0, !PT ;  /* 0x0000001108057212 */ /* 0x000fe200078ec0ff */
[----:B------:R-:W-:Y:S01]  /*e980*/  IMAD.MOV R12, RZ, RZ, -R12 ;  /* 0x000000ffff0c7224 */ /* 0x000fe200078e0a0c */
[----:B------:R-:W-:Y:S01]  /*e990*/  R2UR UR22, R24 ;  /* 0x00000000181672ca */ /* 0x000fe200000e0000 */
[----:B------:R-:W-:Y:S01]  /*e9a0*/  IMAD.MOV R2, RZ, RZ, -R0 ;  /* 0x000000ffff027224 */ /* 0x000fe200078e0a00 */
[----:B------:R-:W-:Y:S01]  /*e9b0*/  LOP3.LUT R3, R10, R3, RZ, 0xc0, !PT ;  /* 0x000000030a037212 */ /* 0x000fe200078ec0ff */
[----:B------:R-:W-:Y:S02]  /*e9c0*/  IMAD R34, R34, R0, R5 ;  /* 0x0000000022227224 */ /* 0x000fe400078e0205 */
[----:B------:R-:W-:Y:S02]  /*e9d0*/  @P3 IMAD R15, R13, R12, R16 ;  /* 0x0000000c0d0f3224 */ /* 0x000fe400078e0210 */
[----:B------:R-:W-:-:S02]  /*e9e0*/  IMAD R0, R2, R22, R11 ;  /* 0x0000001602007224 */ /* 0x000fc400078e020b */
[----:B------:R-:W-:Y:S02]  /*e9f0*/  IMAD R34, R34, R23, R15 ;  /* 0x0000001722227224 */ /* 0x000fe400078e020f */
[----:B------:R-:W-:Y:S02]  /*ea00*/  IMAD R3, R0, R14, R3 ;  /* 0x0000000e00037224 */ /* 0x000fe400078e0203 */
[----:B------:R-:W-:-:S03]  /*ea10*/  IMAD.MOV.U32 R0, RZ, RZ, 0x1 ;  /* 0x00000001ff007424 */ /* 0x000fc600078e00ff */
[----:B------:R-:W-:Y:S02]  /*ea20*/  SEL R2, R3, R34, !P3 ;  /* 0x0000002203027207 */ /* 0x000fe40005800000 */
[----:B------:R-:W-:-:S03]  /*ea30*/  SEL R34, R34, R3, !P3 ;  /* 0x0000000322227207 */ /* 0x000fc60005800000 */
[----:B------:R2:W-:Y:S04]  /*ea40*/  STL [R1+0x84], R2 ;  /* 0x0000840201007387 */ /* 0x0005e80000100800 */
.L_x_294:
[----:B------:R-:W-:Y:S01]  /*ea50*/  UIADD3 UR5, UR12, UR5, URZ ;  /* 0x000000050c057290 */ /* 0x000fe2000fffe03f */
[----:B------:R0:W-:Y:S01]  /*ea60*/  STL [R1+0x88], R34 ;  /* 0x0000882201007387 */ /* 0x0001e20000100800 */
[----:B------:R-:W-:Y:S02]  /*ea70*/  LOP3.LUT P1, RZ, R0, 0xff, RZ, 0xc0, !PT ;  /* 0x000000ff00ff7812 */ /* 0x000fe4000782c0ff */
[----:B------:R-:W-:Y:S02]  /*ea80*/  USHF.R.U32.HI UR6, URZ, 0x2, UR5 ;  /* 0x000000023f067899 */ /* 0x000fe40008011605 */
[----:B------:R-:W-:Y:S02]  /*ea90*/  UISETP.GT.U32.AND UP1, UPT, UR5, 0x3, UPT ;  /* 0x000000030500788c */ /* 0x000fe4000bf24070 */
[----:B------:R-:W-:Y:S02]  /*eaa0*/  ULOP3.LUT UR6, UR6, 0x1, URZ, 0xc0, !UPT ;  /* 0x0000000106067892 */ /* 0x000fe4000f8ec03f */
[----:B------:R-:W-:-:S02]  /*eab0*/  UISETP.LT.U32.AND UP1, UPT, UR12, 0x4, UP1 ;  /* 0x000000040c00788c */ /* 0x000fc40008f21070 */
[----:B------:R-:W-:Y:S02]  /*eac0*/  UISETP.NE.U32.AND UP0, UPT, UR6, 0x1, UPT ;  /* 0x000000010600788c */ /* 0x000fe4000bf05070 */
[----:B------:R-:W-:Y:S02]  /*ead0*/  USEL UR7, URZ, 0x1, !UP1 ;  /* 0x000000013f077887 */ /* 0x000fe4000c800000 */
[----:B------:R-:W-:Y:S02]  /*eae0*/  UISETP.GT.U32.AND UP0, UPT, UR12, 0x3, !UP0 ;  /* 0x000000030c00788c */ /* 0x000fe4000c704070 */
[----:B------:R-:W-:Y:S02]  /*eaf0*/  ULOP3.LUT UR5, UR5, 0x3, URZ, 0xc0, !UPT ;  /* 0x0000000305057892 */ /* 0x000fe4000f8ec03f */
[----:B------:R-:W-:-:S04]  /*eb00*/  USEL UR6, URZ, 0x1, !UP0 ;  /* 0x000000013f067887 */ /* 0x000fc8000c000000 */
[----:B------:R-:W-:Y:S01]  /*eb10*/  ULOP3.LUT UR4, UR6, UR4, UR7, 0x96, !UPT ;  /* 0x0000000406047292 */ /* 0x000fe2000f8e9607 */
[----:B0-----:R-:W-:Y:S11]  /*eb20*/  @P1 BRA `(.L_x_297) ;  /* 0xffffff2400cc1947 */ /* 0x001ff6000383ffff */
[----:B------:R-:W-:Y:S05]  /*eb30*/  EXIT ;  /* 0x000000000000794d */ /* 0x000fea0003800000 */
.L_x_7:
[----:B------:R-:W2:Y:S01]  /*eb40*/  LDL R22, [R1+0x80] ;  /* 0x0000800001167983 */ /* 0x000ea20000100800 */
[----:B0-----:R-:W-:-:S03]  /*eb50*/  ULDC.64 UR4, c[0x0][0x650] ;  /* 0x0001940000047ab9 */ /* 0x001fc60000000a00 */
[----:B-1----:R-:W3:Y:S01]  /*eb60*/  LDL R23, [R1+0x7c] ;  /* 0x00007c0001177983 */ /* 0x002ee20000100800 */
[----:B------:R-:W-:Y:S01]  /*eb70*/  PRMT R4, RZ, 0x7610, R4 ;  /* 0x00007610ff047816 */ /* 0x000fe20000000004 */
[----:B------:R-:W-:Y:S02]  /*eb80*/  IMAD.MOV.U32 R5, RZ, RZ, -0x1 ;  /* 0xffffffffff057424 */ /* 0x000fe400078e00ff */
[----:B------:R-:W-:Y:S02]  /*eb90*/  IMAD.MOV.U32 R7, RZ, RZ, -0x1 ;  /* 0xffffffffff077424 */ /* 0x000fe400078e00ff */
[----:B------:R-:W-:Y:S01]  /*eba0*/  IMAD.MOV.U32 R6, RZ, RZ, -0x1 ;  /* 0xffffffffff067424 */ /* 0x000fe200078e00ff */
[----:B--2---:R-:W-:-:S04]  /*ebb0*/  ISETP.GE.U32.AND P0, PT, R22, UR4, PT ;  /* 0x0000000416007c0c */ /* 0x004fc8000bf06070 */
[----:B---3--:R-:W-:-:S13]  /*ebc0*/  ISETP.GE.U32.AND.EX P0, PT, R23, UR5, PT, P0 ;  /* 0x0000000517007c0c */ /* 0x008fda000bf06100 */
[----:B------:R-:W-:Y:S05]  /*ebd0*/  @P0 BRA `(.L_x_298) ;  /* 0x00000004002c0947 */ /* 0x000fea0003800000 */
[----:B------:R-:W0:Y:S01]  /*ebe0*/  LDC.64 R14, c[0x0][0x628] ;  /* 0x00018a00ff0e7b82 */ /* 0x000e220000000a00 */
[----:B------:R-:W-:Y:S02]  /*ebf0*/  IMAD.MOV.U32 R8, RZ, RZ, R22 ;  /* 0x000000ffff087224 */ /* 0x000fe400078e0016 */
[----:B------:R-:W-:-:S05]  /*ec00*/  IMAD.MOV.U32 R9, RZ, RZ, R23 ;  /* 0x000000ffff097224 */ /* 0x000fca00078e0017 */
[----:B------:R-:W1:Y:S08]  /*ec10*/  LDC R10, c[0x0][0x630] ;  /* 0x00018c00ff0a7b82 */ /* 0x000e700000000800 */
[----:B------:R-:W2:Y:S01]  /*ec20*/  LDC.64 R16, c[0x0][0x620] ;  /* 0x00018800ff107b82 */ /* 0x000ea20000000a00 */
[----:B0-----:R-:W-:-:S04]  /*ec30*/  ISETP.NE.U32.AND P0, PT, R14, RZ, PT ;  /* 0x000000ff0e00720c */ /* 0x001fc80003f05070 */
[----:B------:R-:W-:-:S13]  /*ec40*/  ISETP.NE.AND.EX P0, PT, R15, RZ, PT, P0 ;  /* 0x000000ff0f00720c */ /* 0x000fda0003f05300 */
[----:B-12---:R-:W-:Y:S05]  /*ec50*/  @!P0 BRA `(.L_x_299) ;  /* 0x0000000000288947 */ /* 0x006fea0003800000 */
        /* <DEDUP_REMOVED lines=10> */
.L_x_299:
[----:B------:R-:W0:Y:S01]  /*ed00*/  LDC.64 R20, c[0x0][0x640] ;  /* 0x00019000ff147b82 */ /* 0x000e220000000a00 */
[-CC-:B------:R-:W-:Y:S02]  /*ed10*/  SHF.R.U64 R14, R8, R10.reuse, R9.reuse ;  /* 0x0000000a080e7219 */ /* 0x180fe40000001209 */
[----:B------:R-:W-:Y:S02]  /*ed20*/  SHF.R.U32.HI R4, RZ, R10, R9 ;  /* 0x0000000aff047219 */ /* 0x000fe40000011609 */
[----:B------:R-:W-:-:S03]  /*ed30*/  IADD3 R7, P0, RZ, -R14, RZ ;  /* 0x8000000eff077210 */ /* 0x000fc60007f1e0ff */
[----:B------:R-:W1:Y:S02]  /*ed40*/  LDC R8, c[0x0][0x618] ;  /* 0x00018600ff087b82 */ /* 0x000e640000000800 */
[----:B------:R-:W-:Y:S02]  /*ed50*/  IMAD.X R5, RZ, RZ, ~R4, P0 ;  /* 0x000000ffff057224 */ /* 0x000fe400000e0e04 */
[----:B------:R-:W-:Y:S02]  /*ed60*/  IMAD.MOV.U32 R4, RZ, RZ, R22 ;  /* 0x000000ffff047224 */ /* 0x000fe400078e0016 */
[-C--:B------:R-:W-:Y:S02]  /*ed70*/  IMAD R6, R5, R16.reuse, RZ ;  /* 0x0000001005067224 */ /* 0x080fe400078e02ff */
[----:B------:R-:W2:Y:S01]  /*ed80*/  LDC R18, c[0x0][0x608] ;  /* 0x00018200ff127b82 */ /* 0x000ea20000000800 */
[----:B------:R-:W-:Y:S02]  /*ed90*/  IMAD.MOV.U32 R5, RZ, RZ, R23 ;  /* 0x000000ffff057224 */ /* 0x000fe400078e0017 */
[----:B------:R-:W-:-:S05]  /*eda0*/  IMAD.WIDE.U32 R4, R7, R16, R4 ;  /* 0x0000001007047225 */ /* 0x000fca00078e0004 */
[----:B------:R-:W3:Y:S01]  /*edb0*/  LDC R19, c[0x0][0x658] ;  /* 0x00019600ff137b82 */ /* 0x000ee20000000800 */
[----:B------:R-:W-:Y:S01]  /*edc0*/  IMAD R7, R7, R17, R6 ;  /* 0x0000001107077224 */ /* 0x000fe200078e0206 */
[----:B0-----:R-:W-:Y:S01]  /*edd0*/  ISETP.NE.U32.AND P0, PT, R20, RZ, PT ;  /* 0x000000ff1400720c */ /* 0x001fe20003f05070 */
[----:B------:R-:W-:Y:S02]  /*ede0*/  IMAD.MOV.U32 R6, RZ, RZ, -0x1 ;  /* 0xffffffffff067424 */ /* 0x000fe400078e00ff */
[----:B------:R-:W-:Y:S01]  /*edf0*/  IMAD.IADD R5, R5, 0x1, R7 ;  /* 0x0000000105057824 */ /* 0x000fe200078e0207 */
[----:B------:R-:W-:Y:S02]  /*ee00*/  ISETP.NE.AND.EX P0, PT, R21, RZ, PT, P0 ;  /* 0x000000ff1500720c */ /* 0x000fe40003f05300 */
[----:B------:R-:W0:Y:S02]  /*ee10*/  LDC R17, c[0x0][0x600] ;  /* 0x00018000ff117b82 */ /* 0x000e240000000800 */
[----:B-1----:R-:W-:-:S02]  /*ee20*/  SHF.R.U64 R10, R4, R8, R5 ;  /* 0x00000008040a7219 */ /* 0x002fc40000001205 */
[----:B------:R-:W-:-:S04]  /*ee30*/  SHF.R.U32.HI R5, RZ, R8, R5 ;  /* 0x00000008ff057219 */ /* 0x000fc80000011605 */
[----:B------:R-:W1:Y:S01]  /*ee40*/  LDC R22, c[0x0][0x648] ;  /* 0x00019200ff167b82 */ /* 0x000e620000000800 */
[-CC-:B--2---:R-:W-:Y:S02]  /*ee50*/  SHF.R.U64 R15, R10, R18.reuse, R5.reuse ;  /* 0x000000120a0f7219 */ /* 0x184fe40000001205 */
[----:B------:R-:W-:Y:S01]  /*ee60*/  SHF.R.U32.HI R4, RZ, R18, R5 ;  /* 0x00000012ff047219 */ /* 0x000fe20000011605 */
[----:B------:R-:W-:-:S04]  /*ee70*/  IMAD.MOV.U32 R18, RZ, RZ, 0x1 ;  /* 0x00000001ff127424 */ /* 0x000fc800078e00ff */
[----:B------:R-:W2:Y:S01]  /*ee80*/  LDC R23, c[0x0][0x638] ;  /* 0x00018e00ff177b82 */ /* 0x000ea20000000800 */
[-CC-:B---3--:R-:W-:Y:S02]  /*ee90*/  SHF.R.U64 R16, R15, R19.reuse, R4.reuse ;  /* 0x000000130f107219 */ /* 0x188fe40000001204 */
[-C--:B------:R-:W-:Y:S02]  /*eea0*/  SHF.L.U32 R6, R6, R19.reuse, RZ ;  /* 0x0000001306067219 */ /* 0x080fe400000006ff */
[----:B------:R-:W-:Y:S01]  /*eeb0*/  SHF.R.U32.HI R5, RZ, R19, R4 ;  /* 0x00000013ff057219 */ /* 0x000fe20000011604 */
[----:B------:R-:W-:Y:S01]  /*eec0*/  IMAD.MOV.U32 R4, RZ, RZ, R16 ;  /* 0x000000ffff047224 */ /* 0x000fe200078e0010 */
[----:B------:R-:W-:Y:S01]  /*eed0*/  LOP3.LUT R24, RZ, R6, RZ, 0x33, !PT ;  /* 0x00000006ff187212 */ /* 0x000fe200078e33ff */
[----:B------:R-:W3:Y:S01]  /*eee0*/  LDC R25, c[0x0][0x610] ;  /* 0x00018400ff197b82 */ /* 0x000ee20000000800 */
[----:B------:R-:W-:Y:S05]  /*eef0*/  @!P0 BRA `(.L_x_300) ;  /* 0x0000000000288947 */ /* 0x000fea0003800000 */
        /* <DEDUP_REMOVED lines=10> */
.L_x_300:
[----:B-1----:R-:W-:Y:S01]  /*efa0*/  SHF.R.U64 R4, R4, R22, R5 ;  /* 0x0000001604047219 */ /* 0x002fe20000001205 */
[----:B0-----:R-:W-:Y:S01]  /*efb0*/  VIADD R7, R17, 0xffffffff ;  /* 0xffffffff11077836 */ /* 0x001fe20000000000 */
[----:B------:R-:W-:Y:S01]  /*efc0*/  SHF.L.U32 R18, R18, R19, RZ ;  /* 0x0000001312127219 */ /* 0x000fe200000006ff */
[----:B------:R-:W-:Y:S01]  /*efd0*/  @P3 IMAD R0, R11, R12, R2 ;  /* 0x0000000c0b003224 */ /* 0x000fe200078e0202 */
[----:B------:R-:W-:Y:S01]  /*efe0*/  LOP3.LUT R3, R15, R24, RZ, 0xc0, !PT ;  /* 0x000000180f037212 */ /* 0x000fe200078ec0ff */
[----:B------:R-:W-:Y:S01]  /*eff0*/  IMAD.MOV R5, RZ, RZ, -R4 ;  /* 0x000000ffff057224 */ /* 0x000fe200078e0a04 */
[----:B------:R-:W-:Y:S01]  /*f000*/  LOP3.LUT R7, R10, R7, RZ, 0xc0, !PT ;  /* 0x000000070a077212 */ /* 0x000fe200078ec0ff */
[----:B------:R-:W-:Y:S02]  /*f010*/  IMAD.MOV.U32 R6, RZ, RZ, R14 ;  /* 0x000000ffff067224 */ /* 0x000fe400078e000e */
[----:B------:R-:W-:Y:S02]  /*f020*/  IMAD R3, R18, R4, R3 ;  /* 0x0000000412037224 */ /* 0x000fe400078e0203 */
[----:B--2---:R-:W-:-:S02]  /*f030*/  IMAD R2, R5, R23, R16 ;  /* 0x0000001705027224 */ /* 0x004fc400078e0210 */
[----:B---3--:R-:W-:Y:S02]  /*f040*/  IMAD R0, R3, R25, R0 ;  /* 0x0000001903007224 */ /* 0x008fe400078e0200 */
[----:B------:R-:W-:Y:S02]  /*f050*/  IMAD R5, R2, R17, R7 ;  /* 0x0000001102057224 */ /* 0x000fe400078e0207 */
[----:B------:R-:W-:-:S03]  /*f060*/  IMAD.MOV.U32 R4, RZ, RZ, 0x1 ;  /* 0x00000001ff047424 */ /* 0x000fc600078e00ff */
[----:B------:R-:W-:Y:S02]  /*f070*/  SEL R7, R5, R0, !P3 ;  /* 0x0000000005077207 */ /* 0x000fe40005800000 */
[----:B------:R-:W-:-:S07]  /*f080*/  SEL R5, R0, R5, !P3 ;  /* 0x0000000500057207 */ /* 0x000fce0005800000 */
.L_x_298:
[----:B------:R-:W-:-:S08]  /*f090*/  NOP ;  /* 0x0000000000007918 */ /* 0x000fd00000000000 */
[----:B------:R-:W0:-:S00]  /*f0a0*/  USETMAXREG.DEALLOC.CTAPOOL 0x28 ;  /* 0x00000028000079c8 */ /* 0x000e0000080e0500 */
[----:B------:R-:W-:-:S13]  /*f0b0*/  ISETP.NE.AND P0, PT, RZ, UR8, PT ;  /* 0x00000008ff007c0c */ /* 0x000fda000bf05270 */
[----:B------:R-:W-:Y:S05]  /*f0c0*/  @P0 EXIT ;  /* 0x000000000000094d */ /* 0x000fea0003800000 */
[----:B0-----:R-:W-:Y:S01]  /*f0d0*/  LOP3.LUT P0, RZ, R4, 0xff, RZ, 0xc0, !PT ;  /* 0x000000ff04ff7812 */ /* 0x001fe2000780c0ff */
[----:B------:R-:W-:Y:S02]  /*f0e0*/  IMAD.MOV.U32 R11, RZ, RZ, 0x1 ;  /* 0x00000001ff0b7424 */ /* 0x000fe400078e00ff */
[----:B------:R-:W-:-:S10]  /*f0f0*/  IMAD.MOV.U32 R10, RZ, RZ, RZ ;  /* 0x000000ffff0a7224 */ /* 0x000fd400078e00ff */
[----:B------:R-:W-:Y:S05]  /*f100*/  @!P0 BRA `(.L_x_301) ;  /* 0x0000000c00608947 */ /* 0x000fea0003800000 */
[----:B------:R-:W0:Y:S01]  /*f110*/  S2UR UR12, SR_CgaCtaId ;  /* 0x00000000000c79c3 */ /* 0x000e220000008800 */
[----:B------:R-:W-:Y:S01]  /*f120*/  ULDC UR4, c[0x0][0x28c] ;  /* 0x0000a30000047ab9 */ /* 0x000fe20000000800 */
[----:B------:R-:W-:Y:S01]  /*f130*/  ULDC UR6, c[0x0][0x658] ;  /* 0x0001960000067ab9 */ /* 0x000fe20000000800 */
[----:B------:R-:W-:Y:S01]  /*f140*/  UIADD3 UR10, UR4, 0x3f, URZ ;  /* 0x0000003f040a7890 */ /* 0x000fe2000fffe03f */
[----:B------:R-:W-:Y:S01]  /*f150*/  BSSY B0, `(.L_x_301) ;  /* 0x00000d3000007945 */ /* 0x000fe20003800000 */
[----:B------:R-:W-:Y:S01]  /*f160*/  UMOV UR7, 0xffffffff ;  /* 0xffffffff00077882 */ /* 0x000fe20000000000 */
[----:B------:R-:W-:Y:S01]  /*f170*/  ULDC UR5, c[0x0][0x600] ;  /* 0x0001800000057ab9 */ /* 0x000fe20000000800 */
[----:B------:R-:W-:Y:S01]  /*f180*/  UMOV UR9, 0x1 ;  /* 0x0000000100097882 */ /* 0x000fe20000000000 */
[----:B------:R-:W-:Y:S01]  /*f190*/  USHF.L.U32 UR7, UR7, UR6, URZ ;  /* 0x0000000607077299 */ /* 0x000fe2000800063f */
[----:B------:R-:W-:Y:S01]  /*f1a0*/  IMAD.MOV.U32 R9, RZ, RZ, 0x1 ;  /* 0x00000001ff097424 */ /* 0x000fe200078e00ff */
[----:B------:R-:W-:Y:S01]  /*f1b0*/  UIADD3 UR4, UR5, -0x1, URZ ;  /* 0xffffffff05047890 */ /* 0x000fe2000fffe03f */
[----:B------:R-:W-:Y:S01]  /*f1c0*/  IMAD.MOV.U32 R11, RZ, RZ, 0x1 ;  /* 0x00000001ff0b7424 */ /* 0x000fe200078e00ff */
[----:B------:R-:W-:Y:S01]  /*f1d0*/  USHF.R.S32.HI UR11, URZ, 0x1f, UR10 ;  /* 0x0000001f3f0b7899 */ /* 0x000fe2000801140a */
[----:B------:R-:W-:Y:S01]  /*f1e0*/  IMAD.MOV.U32 R10, RZ, RZ, RZ ;  /* 0x000000ffff0a7224 */ /* 0x000fe200078e00ff */
[----:B------:R-:W-:Y:S01]  /*f1f0*/  ULDC UR8, c[0x0][0xc] ;  /* 0x0000030000087ab9 */ /* 0x000fe20000000800 */
[----:B------:R-:W-:-:S02]  /*f200*/  USHF.L.U32 UR5, UR9, UR6, URZ ;  /* 0x0000000609057299 */ /* 0x000fc4000800063f */
[----:B------:R-:W-:Y:S01]  /*f210*/  ULEA.HI UR11, UR11, UR10, URZ, 0x6 ;  /* 0x0000000a0b0b7291 */ /* 0x000fe2000f8f303f */
[----:B------:R-:W-:Y:S01]  /*f220*/  ULDC UR9, c[0x0][0x10] ;  /* 0x0000040000097ab9 */ /* 0x000fe20000000800 */
[----:B------:R-:W-:Y:S02]  /*f230*/  ULOP3.LUT UR6, URZ, UR7, URZ, 0x33, !UPT ;  /* 0x000000073f067292 */ /* 0x000fe4000f8e333f */
[----:B------:R-:W-:Y:S01]  /*f240*/  UIMAD.WIDE.U32 UR8, UR8, UR9, URZ ;  /* 0x00000009080872a5 */ /* 0x000fe2000f8e003f */
[----:B------:R-:W-:Y:S01]  /*f250*/  ULDC UR7, c[0x0][0x14] ;  /* 0x0000050000077ab9 */ /* 0x000fe20000000800 */
[----:B------:R-:W-:Y:S01]  /*f260*/  USHF.R.S32.HI UR20, URZ, 0x6, UR11 ;  /* 0x000000063f147899 */ /* 0x000fe2000801140b */
[----:B0-----:R-:W-:Y:S01]  /*f270*/  IMAD.U32 R8, RZ, RZ, UR12 ;  /* 0x0000000cff087e24 */ /* 0x001fe2000f8e00ff */
[----:B------:R-:W-:Y:S02]  /*f280*/  UIMAD.WIDE.U32 UR24, UR8, UR7, URZ ;  /* 0x00000007081872a5 */ /* 0x000fe4000f8e003f */
[----:B------:R-:W-:-:S02]  /*f290*/  UIMAD UR18, UR9, UR7, URZ ;  /* 0x00000007091272a4 */ /* 0x000fc4000f8e023f */
[----:B------:R-:W-:Y:S02]  /*f2a0*/  ULOP3.LUT UR23, UR13, 0x2, URZ, 0xfc, !UPT ;  /* 0x000000020d177892 */ /* 0x000fe4000f8efc3f */
[----:B------:R-:W-:Y:S02]  /*f2b0*/  UIADD3 UR18, UR25, UR18, URZ ;  /* 0x0000001219127290 */ /* 0x000fe4000fffe03f */
[----:B------:R-:W-:Y:S01]  /*f2c0*/  UIADD3 UR28, UR20, 0x1, URZ ;  /* 0x00000001141c7890 */ /* 0x000fe2000fffe03f */
[----:B------:R-:W-:-:S11]  /*f2d0*/  ULDC.64 UR26, c[0x0][0x198] ;  /* 0x00006600001a7ab9 */ /* 0x000fd60000000a00 */
.L_x_312:
[----:B------:R-:W-:-:S03]  /*f2e0*/  UMOV UR7, 0xffffffff ;  /* 0xffffffff00077882 */ /* 0x000fc60000000000 */
[----:B------:R-:W-:Y:S05]  /*f2f0*/  BRA.DIV UR7, `(.L_x_302) ;  /* 0x0000000e07e07947 */ /* 0x000fea000b800000 */
[----:B------:R-:W-:-:S13]  /*f300*/  ELECT P0, URZ, PT ;  /* 0x00000000003f782f */ /* 0x000fda0003800000 */
.L_x_323:
[----:B------:R-:W0:Y:S01]  /*f310*/  LDC R0, c[0x0][0x28c] ;  /* 0x0000a300ff007b82 */ /* 0x000e220000000800 */
[----:B------:R-:W-:Y:S01]  /*f320*/  BSSY B1, `(.L_x_303) ;  /* 0x000003c000017945 */ /* 0x000fe20003800000 */
[----:B0-----:R-:W-:-:S13]  /*f330*/  ISETP.LT.OR P0, PT, R0, 0x1, !P0 ;  /* 0x000000010000780c */ /* 0x001fda0004701670 */
[----:B------:R-:W-:Y:S05]  /*f340*/  @P0 BRA `(.L_x_304) ;  /* 0x0000000000e40947 */ /* 0x000fea0003800000 */
[----:B------:R-:W-:Y:S02]  /*f350*/  IMAD R5, R5, 0x2, R8 ;  /* 0x0000000205057824 */ /* 0x000fe400078e0208 */
[----:B------:R-:W-:Y:S02]  /*f360*/  IMAD.SHL.U32 R12, R7, 0x100, RZ ;  /* 0x00000100070c7824 */ /* 0x000fe400078e00ff */
[----:B------:R-:W-:Y:S02]  /*f370*/  IMAD.MOV.U32 R13, RZ, RZ, RZ ;  /* 0x000000ffff0d7224 */ /* 0x000fe400078e00ff */
[----:B------:R-:W-:Y:S02]  /*f380*/  IMAD.U32 R15, RZ, RZ, UR28 ;  /* 0x0000001cff0f7e24 */ /* 0x000fe4000f8e00ff */
[----:B------:R-:W-:Y:S02]  /*f390*/  IMAD.MOV.U32 R0, RZ, RZ, R11 ;  /* 0x000000ffff007224 */ /* 0x000fe400078e000b */
[----:B------:R-:W-:-:S02]  /*f3a0*/  IMAD.MOV.U32 R3, RZ, RZ, R10 ;  /* 0x000000ffff037224 */ /* 0x000fc400078e000a */
[----:B------:R-:W-:-:S07]  /*f3b0*/  IMAD.SHL.U32 R7, R5, 0x40, RZ ;  /* 0x0000004005077824 */ /* 0x000fce00078e00ff */
.L_x_307:
[----:B------:R-:W0:Y:S01]  /*f3c0*/  S2UR UR7, SR_CgaCtaId ;  /* 0x00000000000779c3 */ /* 0x000e220000008800 */
[----:B------:R-:W1:Y:S01]  /*f3d0*/  S2R R4, SR_TID.X ;  /* 0x0000000000047919 */ /* 0x000e620000002100 */
[----:B------:R-:W-:Y:S02]  /*f3e0*/  MOV R5, 0x400 ;  /* 0x0000040000057802 */ /* 0x000fe40000000f00 */
[----:B------:R-:W-:Y:S01]  /*f3f0*/  SHF.L.U32 R2, R0, 0x1f, RZ ;  /* 0x0000001f00027819 */ /* 0x000fe200000006ff */
[----:B0-----:R-:W-:-:S05]  /*f400*/  IMAD.U32 R8, RZ, RZ, UR7 ;  /* 0x00000007ff087e24 */ /* 0x001fca000f8e00ff */
[----:B------:R-:W-:Y:S02]  /*f410*/  LEA R14, R8, R5, 0x18 ;  /* 0x00000005080e7211 */ /* 0x000fe400078ec0ff */
[----:B-1----:R-:W-:-:S03]  /*f420*/  LOP3.LUT P1, RZ, R4, 0x7f, RZ, 0xc0, !PT ;  /* 0x0000007f04ff7812 */ /* 0x002fc6000782c0ff */
[----:B------:R-:W-:-:S04]  /*f430*/  IMAD R5, R3, 0x8, R14 ;  /* 0x0000000803057824 */ /* 0x000fc800078e020e */
[----:B------:R-:W0:Y:S06]  /*f440*/  SYNCS.PHASECHK.TRANS64.TRYWAIT P0, [R5+URZ+0x20], R2 ;  /* 0x00002002050075a7 */ /* 0x000e2c000800017f */
[----:B------:R-:W1:Y:S01]  /*f450*/  @!P1 LDC R4, c[0x0][0x500] ;  /* 0x00014000ff049b82 */ /* 0x000e620000000800 */
[----:B0-----:R-:W-:Y:S05]  /*f460*/  @!P0 BRA `(.L_x_305) ;  /* 0x0000000c00a48947 */ /* 0x001fea0003800000 */
.L_x_324:
[----:B------:R-:W-:Y:S01]  /*f470*/  UPRMT UR7, UR23, 0x9910, URZ ;  /* 0x0000991017077896 */ /* 0x000fe2000800003f */
[----:B-1----:R1:W-:Y:S03]  /*f480*/  @!P1 SYNCS.ARRIVE.TRANS64 RZ, [R5+URZ], R4 ;  /* 0x0000000405ff99a7 */ /* 0x0023e6000800003f */
[----:B------:R-:W-:-:S06]  /*f490*/  UISETP.NE.AND UP0, UPT, UR7, 0x2, UPT ;  /* 0x000000020700788c */ /* 0x000fcc000bf05270 */
[----:B------:R-:W-:-:S13]  /*f4a0*/  PLOP3.LUT P0, PT, PT, PT, UP0, 0x80, 0x0 ;  /* 0x000000000000781c */ /* 0x000fda0003f0f008 */
[----:B-1----:R-:W-:Y:S05]  /*f4b0*/  @P0 BRA `(.L_x_306) ;  /* 0x0000000000040947 */ /* 0x002fea0003800000 */
[----:B------:R-:W-:Y:S01]  /*f4c0*/  BPT.TRAP 0x1 ;  /* 0x000000040000795c */ /* 0x000fe20000300000 */
.L_x_306:
[----:B0-----:R-:W-:Y:S01]  /*f4d0*/  IMAD R2, R3, 0x2, R8 ;  /* 0x0000000203027824 */ /* 0x001fe200078e0208 */
[----:B------:R-:W-:Y:S01]  /*f4e0*/  R2UR UR9, R5 ;  /* 0x00000000050972ca */ /* 0x000fe200000e0000 */
[----:B------:R-:W-:Y:S01]  /*f4f0*/  VIADD R15, R15, 0xffffffff ;  /* 0xffffffff0f0f7836 */ /* 0x000fe20000000000 */
[----:B------:R-:W-:Y:S01]  /*f500*/  UIADD3 UR14, UP0, UR26, 0xf0, URZ ;  /* 0x000000f01a0e7890 */ /* 0x000fe2000ff1e03f */
[--C-:B------:R-:W-:Y:S01]  /*f510*/  IMAD.U32 R2, R2, 0x1000, R14.reuse ;  /* 0x0000100002027824 */ /* 0x100fe200078e000e */
[----:B------:R-:W-:Y:S01]  /*f520*/  R2UR UR11, R7 ;  /* 0x00000000070b72ca */ /* 0x000fe200000e0000 */
[----:B------:R-:W-:Y:S01]  /*f530*/  IMAD R14, R3, 0x4000, R14 ;  /* 0x00004000030e7824 */ /* 0x000fe200078e020e */
[----:B------:R-:W-:Y:S01]  /*f540*/  R2UR UR10, R13 ;  /* 0x000000000d0a72ca */ /* 0x000fe200000e0000 */
[----:B------:R-:W-:Y:S01]  /*f550*/  UIADD3 UR30, UP1, UR26, 0x1f0, URZ ;  /* 0x000001f01a1e7890 */ /* 0x000fe2000ff3e03f */
[----:B------:R-:W-:Y:S01]  /*f560*/  R2UR UR7, R2 ;  /* 0x00000000020772ca */ /* 0x000fe200000e0000 */
[----:B------:R-:W-:Y:S01]  /*f570*/  UIADD3.X UR15, URZ, UR27, URZ, UP0, !UPT ;  /* 0x0000001b3f0f7290 */ /* 0x000fe200087fe43f */
[----:B------:R-:W-:Y:S01]  /*f580*/  R2UR UR8, R14 ;  /* 0x000000000e0872ca */ /* 0x000fe200000e0000 */
[----:B------:R-:W-:Y:S01]  /*f590*/  VIADD R3, R3, 0x1 ;  /* 0x0000000103037836 */ /* 0x000fe20000000000 */
[----:B------:R-:W-:Y:S01]  /*f5a0*/  R2UR UR12, R6 ;  /* 0x00000000060c72ca */ /* 0x000fe200000e0000 */
[----:B------:R-:W-:Y:S01]  /*f5b0*/  UIADD3.X UR31, URZ, UR27, URZ, UP1, !UPT ;  /* 0x0000001b3f1f7290 */ /* 0x000fe20008ffe43f */
[----:B------:R-:W-:Y:S01]  /*f5c0*/  R2UR UR21, R12 ;  /* 0x000000000c1572ca */ /* 0x000fe200000e0000 */
[----:B------:R-:W-:Y:S01]  /*f5d0*/  UMOV UR22, 0x30000 ;  /* 0x0003000000167882 */ /* 0x000fe20000000000 */
[----:B------:R-:W-:Y:S01]  /*f5e0*/  ISETP.GT.AND P1, PT, R15, 0x1, PT ;  /* 0x000000010f00780c */ /* 0x000fe20003f24270 */
[----:B------:R-:W-:Y:S01]  /*f5f0*/  UMOV UR16, 0x0 ;  /* 0x0000000000107882 */ /* 0x000fe20000000000 */
[----:B------:R-:W-:Y:S01]  /*f600*/  UMOV UR17, 0x10000000 ;  /* 0x1000000000117882 */ /* 0x000fe20000000000 */
[----:B------:R-:W-:Y:S01]  /*f610*/  ISETP.NE.AND P0, PT, R3, 0x4, PT ;  /* 0x000000040300780c */ /* 0x000fe20003f05270 */
[----:B------:R-:W-:Y:S01]  /*f620*/  VIADD R13, R13, 0x40 ;  /* 0x000000400d0d7836 */ /* 0x000fe20000000000 */
[----:B------:R-:W-:-:S02]  /*f630*/  UIADD3 UR7, UR7, 0x100, URZ ;  /* 0x0000010007077890 */ /* 0x000fc4000fffe03f */
[----:B------:R-:W-:Y:S01]  /*f640*/  UIADD3 UR19, UR8, 0x8100, URZ ;  /* 0x0000810008137890 */ /* 0x000fe2000fffe03f */
[----:B------:R-:W-:Y:S02]  /*f650*/  SEL R5, RZ, 0x1, P0 ;  /* 0x00000001ff057807 */ /* 0x000fe40000000000 */
[----:B------:R-:W-:Y:S02]  /*f660*/  SEL R3, R3, RZ, P0 ;  /* 0x000000ff03037207 */ /* 0x000fe40000000000 */
[----:B------:R-:W-:Y:S01]  /*f670*/  UMOV UR8, UR7 ;  /* 0x0000000700087c82 */ /* 0x000fe20008000000 */
[----:B------:R-:W-:Y:S01]  /*f680*/  LOP3.LUT R0, R0, R5, RZ, 0x3c, !PT ;  /* 0x0000000500007212 */ /* 0x000fe200078e3cff */
[----:B------:R0:W-:Y:S02]  /*f690*/  UTMALDG.3D.MULTICAST [UR8], [UR14], UR22, desc[UR16] ;  /* 0x000010080e0073b4 */ /* 0x0001e40008011816 */
[----:B0-----:R-:W-:Y:S01]  /*f6a0*/  UMOV UR8, UR19 ;  /* 0x0000001300087c82 */ /* 0x001fe20008000000 */
[----:B------:R-:W-:-:S02]  /*f6b0*/  UMOV UR11, UR21 ;  /* 0x00000015000b7c82 */ /* 0x000fc40008000000 */
[----:B------:R0:W-:Y:S02]  /*f6c0*/  UTMALDG.3D [UR8], [UR30], desc[UR16] ;  /* 0x000010081e0075b4 */ /* 0x0001e40008011000 */
[----:B0-----:R-:W-:Y:S05]  /*f6d0*/  @P1 BRA `(.L_x_307) ;  /* 0xfffffffc00381947 */ /* 0x001fea000383ffff */
.L_x_304:
[----:B------:R-:W-:Y:S05]  /*f6e0*/  BSYNC B1 ;  /* 0x0000000000017941 */ /* 0x000fea0003800000 */
.L_x_303:
[----:B------:R-:W2:Y:S01]  /*f6f0*/  LDL.LU R16, [R1+0x7c] ;  /* 0x00007c0001107983 */ /* 0x000ea20000300800 */
[----:B------:R-:W-:Y:S01]  /*f700*/  LOP3.LUT P2, RZ, R9, 0xff, RZ, 0xc0, !PT ;  /* 0x000000ff09ff7812 */ /* 0x000fe2000784c0ff */
[----:B------:R-:W-:Y:S01]  /*f710*/  VIADD R10, R10, UR20 ;  /* 0x000000140a0a7c36 */ /* 0x000fe20008000000 */
[----:B------:R-:W-:Y:S01]  /*f720*/  ULDC.64 UR8, c[0x0][0x650] ;  /* 0x0001940000087ab9 */ /* 0x000fe20000000a00 */
[----:B------:R-:W3:Y:S01]  /*f730*/  LDL.LU R14, [R1+0x80] ;  /* 0x00008000010e7983 */ /* 0x000ee20000300800 */
[----:B------:R-:W-:Y:S01]  /*f740*/  IMAD.U32 R2, RZ, RZ, UR20 ;  /* 0x00000014ff027e24 */ /* 0x000fe2000f8e00ff */
[----:B------:R-:W-:Y:S01]  /*f750*/  BSSY B1, `(.L_x_308) ;  /* 0x0000070000017945 */ /* 0x000fe20003800000 */
[----:B------:R-:W-:Y:S01]  /*f760*/  SHF.R.U32.HI R0, RZ, 0x2, R10 ;  /* 0x00000002ff007819 */ /* 0x000fe2000001160a */
[----:B------:R-:W-:Y:S01]  /*f770*/  IMAD.MOV.U32 R5, RZ, RZ, -0x1 ;  /* 0xffffffffff057424 */ /* 0x000fe200078e00ff */
[----:B------:R-:W-:Y:S01]  /*f780*/  ISETP.GT.U32.AND P0, PT, R10, 0x3, PT ;  /* 0x000000030a00780c */ /* 0x000fe20003f04070 */
[----:B------:R-:W-:Y:S01]  /*f790*/  IMAD.MOV.U32 R7, RZ, RZ, -0x1 ;  /* 0xffffffffff077424 */ /* 0x000fe200078e00ff */
[----:B------:R-:W-:Y:S01]  /*f7a0*/  LOP3.LUT R0, R0, 0x1, RZ, 0xc0, !PT ;  /* 0x0000000100007812 */ /* 0x000fe200078ec0ff */
[----:B------:R-:W-:Y:S01]  /*f7b0*/  IMAD.MOV.U32 R6, RZ, RZ, -0x1 ;  /* 0xffffffffff067424 */ /* 0x000fe200078e00ff */
[----:B------:R-:W-:Y:S01]  /*f7c0*/  ISETP.LT.U32.AND P0, PT, R2, 0x4, P0 ;  /* 0x000000040200780c */ /* 0x000fe20000701070 */
[----:B------:R-:W0:Y:S01]  /*f7d0*/  @P2 S2R R8, SR_CgaCtaId ;  /* 0x0000000000082919 */ /* 0x000e220000008800 */
[----:B------:R-:W-:-:S02]  /*f7e0*/  @P2 MOV R3, 0x400 ;  /* 0x0000040000032802 */ /* 0x000fc40000000f00 */
[----:B------:R-:W-:Y:S01]  /*f7f0*/  ISETP.NE.U32.AND P1, PT, R0, 0x1, PT ;  /* 0x000000010000780c */ /* 0x000fe20003f25070 */
[----:B------:R-:W-:Y:S01]  /*f800*/  IMAD.U32 R0, RZ, RZ, UR20 ;  /* 0x00000014ff007e24 */ /* 0x000fe2000f8e00ff */
[----:B------:R-:W-:Y:S02]  /*f810*/  LOP3.LUT R10, R10, 0x3, RZ, 0xc0, !PT ;  /* 0x000000030a0a7812 */ /* 0x000fe400078ec0ff */
[----:B------:R-:W-:Y:S02]  /*f820*/  PRMT R9, RZ, 0x7610, R9 ;  /* 0x00007610ff097816 */ /* 0x000fe40000000009 */
[----:B------:R-:W-:Y:S02]  /*f830*/  ISETP.GT.U32.AND P1, PT, R0, 0x3, !P1 ;  /* 0x000000030000780c */ /* 0x000fe40004f24070 */
[----:B------:R-:W-:Y:S02]  /*f840*/  SEL R0, RZ, 0x1, !P0 ;  /* 0x00000001ff007807 */ /* 0x000fe40004000000 */
[----:B------:R-:W-:-:S04]  /*f850*/  SEL R2, RZ, 0x1, !P1 ;  /* 0x00000001ff027807 */ /* 0x000fc80004800000 */
[--C-:B------:R-:W-:Y:S02]  /*f860*/  LOP3.LUT R11, R2, R11, R0.reuse, 0x96, !PT ;  /* 0x0000000b020b7212 */ /* 0x100fe400078e9600 */
[----:B------:R-:W-:Y:S02]  /*f870*/  PRMT R0, RZ, 0x7610, R0 ;  /* 0x00007610ff007816 */ /* 0x000fe40000000000 */
[----:B0-----:R-:W-:-:S04]  /*f880*/  @P2 LEA R3, R8, R3, 0x18 ;  /* 0x0000000308032211 */ /* 0x001fc800078ec0ff */
[----:B------:R0:W-:Y:S01]  /*f890*/  @P2 SYNCS.ARRIVE.TRANS64.A1T0 RZ, [R3+URZ+0x58], RZ ;  /* 0x000058ff03ff29a7 */ /* 0x0001e2000810003f */
[----:B---3--:R-:W-:-:S04]  /*f8a0*/  IADD3 R14, P2, R14, UR24, RZ ;  /* 0x000000180e0e7c10 */ /* 0x008fc8000ff5e0ff */
[----:B--2---:R-:W-:Y:S01]  /*f8b0*/  IADD3.X R16, R16, UR18, RZ, P2, !PT ;  /* 0x0000001210107c10 */ /* 0x004fe200097fe4ff */
[----:B------:R0:W-:Y:S01]  /*f8c0*/  STL [R1+0x80], R14 ;  /* 0x0000800e01007387 */ /* 0x0001e20000100800 */
[----:B------:R-:W-:-:S03]  /*f8d0*/  ISETP.GE.U32.AND P2, PT, R14, UR8, PT ;  /* 0x000000080e007c0c */ /* 0x000fc6000bf46070 */
[----:B------:R0:W-:Y:S01]  /*f8e0*/  STL [R1+0x7c], R16 ;  /* 0x00007c1001007387 */ /* 0x0001e20000100800 */
[----:B------:R-:W-:-:S13]  /*f8f0*/  ISETP.GE.U32.AND.EX P0, PT, R16, UR9, PT, P2 ;  /* 0x0000000910007c0c */ /* 0x000fda000bf06120 */
[----:B0-----:R-:W-:Y:S05]  /*f900*/  @P0 BRA `(.L_x_309) ;  /* 0x0000000400500947 */ /* 0x001fea0003800000 */
[----:B------:R-:W-:Y:S01]  /*f910*/  ULDC.64 UR8, c[0x0][0x628] ;  /* 0x00018a0000087ab9 */ /* 0x000fe20000000a00 */
[----:B------:R-:W0:Y:S01]  /*f920*/  S2R R12, SR_CTAID.X ;  /* 0x00000000000c7919 */ /* 0x000e220000002500 */
[----:B------:R-:W-:Y:S01]  /*f930*/  ISETP.NE.U32.AND P0, PT, RZ, UR8, PT ;  /* 0x00000008ff007c0c */ /* 0x000fe2000bf05070 */
[----:B------:R-:W-:Y:S01]  /*f940*/  ULDC UR10, c[0x0][0x630] ;  /* 0x00018c00000a7ab9 */ /* 0x000fe20000000800 */
[----:B------:R-:W-:Y:S01]  /*f950*/  IMAD.MOV.U32 R2, RZ, RZ, R14 ;  /* 0x000000ffff027224 */ /* 0x000fe200078e000e */
[----:B------:R-:W1:Y:S01]  /*f960*/  S2R R0, SR_CTAID.Y ;  /* 0x0000000000007919 */ /* 0x000e620000002600 */
[----:B------:R-:W-:Y:S01]  /*f970*/  ISETP.NE.AND.EX P0, PT, RZ, UR9, PT, P0 ;  /* 0x00000009ff007c0c */ /* 0x000fe2000bf05300 */
[----:B------:R-:W-:-:S12]  /*f980*/  IMAD.MOV.U32 R3, RZ, RZ, R16 ;  /* 0x000000ffff037224 */ /* 0x000fd800078e0010 */
[----:B------:R-:W-:Y:S05]  /*f990*/  @!P0 BRA `(.L_x_310) ;  /* 0x0000000000288947 */ /* 0x000fea0003800000 */
[----:B------:R-:W-:Y:S02]  /*f9a0*/  ULDC UR7, c[0x0][0x634] ;  /* 0x00018d0000077ab9 */ /* 0x000fe40000000800 */
[----:B------:R-:W-:-:S05]  /*f9b0*/  IADD3 R7, P0, R14, UR7, RZ ;  /* 0x000000070e077c10 */ /* 0x000fca000ff1e0ff */
[----:B------:R-:W-:-:S04]  /*f9c0*/  IMAD.X R13, RZ, RZ, R16, P0 ;  /* 0x000000ffff0d7224 */ /* 0x000fc800000e0610 */
[----:B------:R-:W-:-:S04]  /*f9d0*/  IMAD.WIDE.U32 R4, R13, UR8, RZ ;  /* 0x000000080d047c25 */ /* 0x000fc8000f8e00ff */
[----:B------:R-:W-:-:S04]  /*f9e0*/  IMAD.WIDE.U32 R4, P0, R7, UR9, R4 ;  /* 0x0000000907047c25 */ /* 0x000fc8000f800004 */
[----:B------:R-:W-:-:S04]  /*f9f0*/  IMAD.WIDE.U32 R6, R7, UR8, RZ ;  /* 0x0000000807067c25 */ /* 0x000fc8000f8e00ff */
[----:B------:R-:W-:Y:S01]  /*fa00*/  IMAD.X R3, RZ, RZ, RZ, P0 ;  /* 0x000000ffff037224 */ /* 0x000fe200000e06ff */
[----:B------:R-:W-:Y:S01]  /*fa10*/  IADD3 RZ, P0, R7, R4, RZ ;  /* 0x0000000407ff7210 */ /* 0x000fe20007f1e0ff */
[----:B------:R-:W-:-:S04]  /*fa20*/  IMAD.MOV.U32 R2, RZ, RZ, R5 ;  /* 0x000000ffff027224 */ /* 0x000fc800078e0005 */
[----:B------:R-:W-:-:S08]  /*fa30*/  IMAD.WIDE.U32.X R2, R13, UR9, R2, P0 ;  /* 0x000000090d027c25 */ /* 0x000fd000080e0402 */
.L_x_310:
[--C-:B------:R-:W-:Y:S01]  /*fa40*/  SHF.R.U64 R6, R2, UR10, R3.reuse ;  /* 0x0000000a02067c19 */ /* 0x100fe20008001203 */
[----:B------:R-:W-:Y:S01]  /*fa50*/  ULDC.64 UR8, c[0x0][0x620] ;  /* 0x0001880000087ab9 */ /* 0x000fe20000000a00 */
[----:B------:R-:W-:Y:S01]  /*fa60*/  SHF.R.U32.HI R2, RZ, UR10, R3 ;  /* 0x0000000aff027c19 */ /* 0x000fe20008011603 */
[----:B------:R-:W-:Y:S01]  /*fa70*/  IMAD.MOV.U32 R3, RZ, RZ, R16 ;  /* 0x000000ffff037224 */ /* 0x000fe200078e0010 */
[----:B------:R-:W-:Y:S01]  /*fa80*/  IADD3 R5, P0, RZ, -R6, RZ ;  /* 0x80000006ff057210 */ /* 0x000fe20007f1e0ff */
[----:B------:R-:W-:Y:S01]  /*fa90*/  ULDC UR7, c[0x0][0x150] ;  /* 0x0000540000077ab9 */ /* 0x000fe20000000800 */
[----:B0-----:R-:W-:Y:S01]  /*faa0*/  I2FP.F32.U32 R7, R12 ;  /* 0x0000000c00077245 */ /* 0x001fe20000201000 */
[----:B------:R-:W0:Y:S01]  /*fab0*/  LDC R19, c[0x0][0x144] ;  /* 0x00005100ff137b82 */ /* 0x000e220000000800 */
[----:B------:R-:W-:Y:S01]  /*fac0*/  ULDC.64 UR10, c[0x0][0x640] ;  /* 0x00019000000a7ab9 */ /* 0x000fe20000000a00 */
[----:B------:R-:W-:Y:S01]  /*fad0*/  IMAD.X R2, RZ, RZ, ~R2, P0 ;  /* 0x000000ffff027224 */ /* 0x000fe200000e0e02 */
[----:B------:R-:W-:-:S03]  /*fae0*/  ISETP.NE.U32.AND P0, PT, RZ, UR10, PT ;  /* 0x0000000aff007c0c */ /* 0x000fc6000bf05070 */
[----:B------:R-:W-:Y:S01]  /*faf0*/  IMAD R4, R2, UR8, RZ ;  /* 0x0000000802047c24 */ /* 0x000fe2000f8e02ff */
[----:B------:R-:W-:Y:S01]  /*fb00*/  ISETP.NE.AND.EX P0, PT, RZ, UR11, PT, P0 ;  /* 0x0000000bff007c0c */ /* 0x000fe2000bf05300 */
[----:B------:R-:W-:Y:S01]  /*fb10*/  IMAD.MOV.U32 R2, RZ, RZ, R14 ;  /* 0x000000ffff027224 */ /* 0x000fe200078e000e */
[----:B------:R-:W2:Y:S03]  /*fb20*/  LDC R13, c[0x0][0x148] ;  /* 0x00005200ff0d7b82 */ /* 0x000ea60000000800 */
[----:B------:R-:W-:Y:S01]  /*fb30*/  IMAD.WIDE.U32 R2, R5, UR8, R2 ;  /* 0x0000000805027c25 */ /* 0x000fe2000f8e0002 */
[----:B------:R-:W-:-:S03]  /*fb40*/  ULDC UR8, c[0x0][0x154] ;  /* 0x0000550000087ab9 */ /* 0x000fc60000000800 */
[----:B------:R-:W-:Y:S02]  /*fb50*/  IMAD R5, R5, UR9, R4 ;  /* 0x0000000905057c24 */ /* 0x000fe4000f8e0204 */
[----:B------:R-:W-:Y:S01]  /*fb60*/  FMUL R4, R7, UR7 ;  /* 0x0000000707047c20 */ /* 0x000fe20008400000 */
[----:B------:R-:W-:Y:S01]  /*fb70*/  ULDC UR7, c[0x0][0x618] ;  /* 0x0001860000077ab9 */ /* 0x000fe20000000800 */
[----:B------:R-:W-:Y:S01]  /*fb80*/  ULDC UR9, c[0x0][0x608] ;  /* 0x0001820000097ab9 */ /* 0x000fe20000000800 */
[----:B------:R-:W-:-:S03]  /*fb90*/  IMAD.IADD R3, R3, 0x1, R5 ;  /* 0x0000000103037824 */ /* 0x000fc600078e0205 */
[----:B------:R-:W3:Y:S02]  /*fba0*/  F2I.U32.TRUNC.NTZ R4, R4 ;  /* 0x0000000400047305 */ /* 0x000ee4000020f000 */
[----:B------:R-:W-:Y:S02]  /*fbb0*/  SHF.R.U64 R7, R2, UR7, R3 ;  /* 0x0000000702077c19 */ /* 0x000fe40008001203 */
[----:B-1----:R-:W-:-:S05]  /*fbc0*/  I2FP.F32.U32 R2, R0 ;  /* 0x0000000000027245 */ /* 0x002fca0000201000 */
[----:B------:R-:W-:Y:S01]  /*fbd0*/  FMUL R5, R2, UR8 ;  /* 0x0000000802057c20 */ /* 0x000fe20008400000 */
[----:B------:R-:W-:Y:S01]  /*fbe0*/  SHF.R.U32.HI R2, RZ, UR7, R3 ;  /* 0x00000007ff027c19 */ /* 0x000fe20008011603 */
[----:B------:R-:W-:Y:S02]  /*fbf0*/  ULDC UR7, c[0x0][0x658] ;  /* 0x0001960000077ab9 */ /* 0x000fe40000000800 */
[----:B------:R1:W4:Y:S01]  /*fc00*/  F2I.U32.TRUNC.NTZ R16, R5 ;  /* 0x0000000500107305 */ /* 0x000322000020f000 */
[----:B------:R-:W-:Y:S01]  /*fc10*/  SHF.R.U64 R15, R7, UR9, R2 ;  /* 0x00000009070f7c19 */ /* 0x000fe20008001202 */
[----:B---3--:R-:W-:Y:S01]  /*fc20*/  IMAD.MOV R4, RZ, RZ, -R4 ;  /* 0x000000ffff047224 */ /* 0x008fe200078e0a04 */
[----:B------:R-:W-:-:S03]  /*fc30*/  SHF.R.U32.HI R2, RZ, UR9, R2 ;  /* 0x00000009ff027c19 */ /* 0x000fc60008011602 */
[----:B0-----:R-:W-:Y:S01]  /*fc40*/  IMAD R12, R19, R4, R12 ;  /* 0x00000004130c7224 */ /* 0x001fe200078e020c */
[--C-:B------:R-:W-:Y:S02]  /*fc50*/  SHF.R.U64 R14, R15, UR7, R2.reuse ;  /* 0x000000070f0e7c19 */ /* 0x100fe40008001202 */
[----:B------:R-:W-:-:S03]  /*fc60*/  SHF.R.U32.HI R17, RZ, UR7, R2 ;  /* 0x00000007ff117c19 */ /* 0x000fc60008011602 */
[----:B------:R-:W-:Y:S02]  /*fc70*/  IMAD.MOV.U32 R2, RZ, RZ, R14 ;  /* 0x000000ffff027224 */ /* 0x000fe400078e000e */
[----:B------:R-:W-:Y:S01]  /*fc80*/  IMAD.MOV.U32 R3, RZ, RZ, R17 ;  /* 0x000000ffff037224 */ /* 0x000fe200078e0011 */
[----:B-12-4-:R-:W-:Y:S06]  /*fc90*/  @!P0 BRA `(.L_x_311) ;  /* 0x0000000000288947 */ /* 0x016fec0003800000 */
[----:B------:R-:W-:Y:S02]  /*fca0*/  ULDC UR7, c[0x0][0x64c] ;  /* 0x0001930000077ab9 */ /* 0x000fe40000000800 */
[----:B------:R-:W-:-:S05]  /*fcb0*/  IADD3 R3, P0, R14, UR7, RZ ;  /* 0x000000070e037c10 */ /* 0x000fca000ff1e0ff */
[----:B------:R-:W-:-:S04]  /*fcc0*/  IMAD.X R17, RZ, RZ, R17, P0 ;  /* 0x000000ffff117224 */ /* 0x000fc800000e0611 */
[----:B------:R-:W-:-:S04]  /*fcd0*/  IMAD.WIDE.U32 R4, R17, UR10, RZ ;  /* 0x0000000a11047c25 */ /* 0x000fc8000f8e00ff */
[----:B------:R-:W-:-:S04]  /*fce0*/  IMAD.WIDE.U32 R4, P0, R3, UR11, R4 ;  /* 0x0000000b03047c25 */ /* 0x000fc8000f800004 */
[----:B------:R-:W-:-:S04]  /*fcf0*/  IMAD.WIDE.U32 R2, R3, UR10, RZ ;  /* 0x0000000a03027c25 */ /* 0x000fc8000f8e00ff */
[----:B------:R-:W-:Y:S01]  /*fd00*/  IMAD.MOV.U32 R2, RZ, RZ, R5 ;  /* 0x000000ffff027224 */ /* 0x000fe200078e0005 */
[----:B------:R-:W-:Y:S01]  /*fd10*/  IADD3 RZ, P1, R3, R4, RZ ;  /* 0x0000000403ff7210 */ /* 0x000fe20007f3e0ff */
[----:B------:R-:W-:-:S04]  /*fd20*/  IMAD.X R3, RZ, RZ, RZ, P0 ;  /* 0x000000ffff037224 */ /* 0x000fc800000e06ff */
[----:B------:R-:W-:-:S08]  /*fd30*/  IMAD.WIDE.U32.X R2, R17, UR11, R2, P1 ;  /* 0x0000000b11027c25 */ /* 0x000fd000088e0402 */
.L_x_311:
[----:B------:R-:W-:Y:S01]  /*fd40*/  ULDC UR7, c[0x0][0x648] ;  /* 0x0001920000077ab9 */ /* 0x000fe20000000800 */
[----:B------:R-:W-:Y:S01]  /*fd50*/  LOP3.LUT R15, R15, UR6, RZ, 0xc0, !PT ;  /* 0x000000060f0f7c12 */ /* 0x000fe2000f8ec0ff */
[----:B------:R-:W-:Y:S01]  /*fd60*/  IMAD.MOV R16, RZ, RZ, -R16 ;  /* 0x000000ffff107224 */ /* 0x000fe200078e0a10 */
[----:B------:R-:W-:Y:S01]  /*fd70*/  SHF.R.U64 R2, R2, UR7, R3 ;  /* 0x0000000702027c19 */ /* 0x000fe20008001203 */
[----:B------:R-:W-:Y:S01]  /*fd80*/  ULDC UR7, c[0x0][0x638] ;  /* 0x00018e0000077ab9 */ /* 0x000fe20000000800 */
[----:B------:R-:W-:Y:S01]  /*fd90*/  LOP3.LUT R7, R7, UR4, RZ, 0xc0, !PT ;  /* 0x0000000407077c12 */ /* 0x000fe2000f8ec0ff */
[----:B------:R-:W-:Y:S01]  /*fda0*/  @P3 IMAD R12, R13, R16, R0 ;  /* 0x000000100d0c3224 */ /* 0x000fe200078e0200 */
[----:B------:R-:W-:Y:S01]  /*fdb0*/  ULDC UR8, c[0x0][0x610] ;  /* 0x0001840000087ab9 */ /* 0x000fe20000000800 */
[----:B------:R-:W-:Y:S02]  /*fdc0*/  IMAD.MOV R3, RZ, RZ, -R2 ;  /* 0x000000ffff037224 */ /* 0x000fe400078e0a02 */
[----:B------:R-:W-:-:S02]  /*fdd0*/  IMAD R5, R2, UR5, R15 ;  /* 0x0000000502057c24 */ /* 0x000fc4000f8e020f */
[----:B------:R-:W-:Y:S01]  /*fde0*/  IMAD R14, R3, UR7, R14 ;  /* 0x00000007030e7c24 */ /* 0x000fe2000f8e020e */
[----:B------:R-:W-:Y:S01]  /*fdf0*/  ULDC UR7, c[0x0][0x600] ;  /* 0x0001800000077ab9 */ /* 0x000fe20000000800 */
[----:B------:R-:W-:Y:S02]  /*fe00*/  IMAD R5, R5, UR8, R12 ;  /* 0x0000000805057c24 */ /* 0x000fe4000f8e020c */
[----:B------:R-:W-:Y:S02]  /*fe10*/  IMAD R14, R14, UR7, R7 ;  /* 0x000000070e0e7c24 */ /* 0x000fe4000f8e0207 */
[----:B------:R-:W-:-:S03]  /*fe20*/  IMAD.MOV.U32 R0, RZ, RZ, 0x1 ;  /* 0x00000001ff007424 */ /* 0x000fc600078e00ff */
[----:B------:R-:W-:Y:S02]  /*fe30*/  SEL R7, R14, R5, !P3 ;  /* 0x000000050e077207 */ /* 0x000fe40005800000 */
[----:B------:R-:W-:-:S07]  /*fe40*/  SEL R5, R5, R14, !P3 ;  /* 0x0000000e05057207 */ /* 0x000fce0005800000 */
.L_x_309:
[----:B------:R-:W-:Y:S05]  /*fe50*/  BSYNC B1 ;  /* 0x0000000000017941 */ /* 0x000fea0003800000 */
.L_x_308:
[----:B------:R-:W-:-:S13]  /*fe60*/  LOP3.LUT P0, RZ, R0, 0xff, RZ, 0xc0, !PT ;  /* 0x000000ff00ff7812 */ /* 0x000fda000780c0ff */
[----:B------:R-:W-:Y:S05]  /*fe70*/  @P0 BRA `(.L_x_312) ;  /* 0xfffffff400180947 */ /* 0x000fea000383ffff */
[----:B------:R-:W-:Y:S05]  /*fe80*/  BSYNC B0 ;  /* 0x0000000000007941 */ /* 0x000fea0003800000 */
.L_x_301:
[----:B------:R-:W-:-:S03]  /*fe90*/  UMOV UR7, 0xffffffff ;  /* 0xffffffff00077882 */ /* 0x000fc60000000000 */
[----:B------:R-:W-:Y:S05]  /*fea0*/  BRA.DIV UR7, `(.L_x_313) ;  /* 0x0000000607287947 */ /* 0x000fea000b800000 */
[----:B------:R-:W-:-:S13]  /*feb0*/  ELECT P0, URZ, PT ;  /* 0x00000000003f782f */ /* 0x000fda0003800000 */
.L_x_327:
[----:B------:R-:W-:Y:S04]  /*fec0*/  BSSY B0, `(.L_x_314) ;  /* 0x000002c000007945 */ /* 0x000fe80003800000 */
[----:B------:R-:W-:Y:S05]  /*fed0*/  @!P0 BRA `(.L_x_315) ;  /* 0x0000000000a88947 */ /* 0x000fea0003800000 */
[----:B------:R-:W-:-:S04]  /*fee0*/  ULOP3.LUT UR7, UR13, 0x2, URZ, 0xfc, !UPT ;  /* 0x000000020d077892 */ /* 0x000fc8000f8efc3f */
[----:B------:R-:W-:-:S06]  /*fef0*/  UISETP.NE.AND UP0, UPT, UR7, 0x3, UPT ;  /* 0x000000030700788c */ /* 0x000fcc000bf05270 */
[----:B------:R-:W-:-:S13]  /*ff00*/  PLOP3.LUT P0, PT, PT, PT, UP0, 0x80, 0x0 ;  /* 0x000000000000781c */ /* 0x000fda0003f0f008 */
[----:B------:R-:W-:Y:S05]  /*ff10*/  @!P0 BRA `(.L_x_316) ;  /* 0x0000000000048947 */ /* 0x000fea0003800000 */
[----:B------:R-:W-:Y:S01]  /*ff20*/  BPT.TRAP 0x1 ;  /* 0x000000040000795c */ /* 0x000fe20000300000 */
.L_x_316:
[----:B------:R-:W0:Y:S01]  /*ff30*/  S2R R3, SR_CgaCtaId ;  /* 0x0000000000037919 */ /* 0x000e220000008800 */
[----:B------:R-:W-:Y:S02]  /*ff40*/  MOV R0, 0x400 ;  /* 0x0000040000007802 */ /* 0x000fe40000000f00 */
[----:B------:R-:W-:Y:S02]  /*ff50*/  SHF.L.U32 R2, R11, 0x1f, RZ ;  /* 0x0000001f0b027819 */ /* 0x000fe400000006ff */
[----:B0-----:R-:W-:-:S05]  /*ff60*/  LEA R3, R3, R0, 0x18 ;  /* 0x0000000003037211 */ /* 0x001fca00078ec0ff */
[----:B------:R-:W-:-:S04]  /*ff70*/  VIADD R3, R3, 0x20 ;  /* 0x0000002003037836 */ /* 0x000fc80000000000 */
[C---:B------:R-:W-:Y:S02]  /*ff80*/  IMAD R5, R10.reuse, 0x8, R3 ;  /* 0x000000080a057824 */ /* 0x040fe400078e0203 */
[----:B------:R-:W-:Y:S02]  /*ff90*/  VIADD R10, R10, 0x1 ;  /* 0x000000010a0a7836 */ /* 0x000fe40000000000 */
[----:B------:R-:W0:Y:S03]  /*ffa0*/  SYNCS.PHASECHK.TRANS64.TRYWAIT P0, [R5+URZ], R2 ;  /* 0x00000002050075a7 */ /* 0x000e26000800017f */
[----:B------:R-:W-:-:S04]  /*ffb0*/  ISETP.NE.AND P1, PT, R10, 0x4, PT ;  /* 0x000000040a00780c */ /* 0x000fc80003f25270 */
[----:B------:R-:W-:Y:S02]  /*ffc0*/  SEL R0, RZ, 0x1, P1 ;  /* 0x00000001ff007807 */ /* 0x000fe40000800000 */
[----:B------:R-:W-:Y:S02]  /*ffd0*/  SEL R10, R10, RZ, P1 ;  /* 0x000000ff0a0a7207 */ /* 0x000fe40000800000 */
[----:B------:R-:W-:-:S03]  /*ffe0*/  LOP3.LUT R11, R11, R0, RZ, 0x3c, !PT ;  /* 0x000000000b0b7212 */ /* 0x000fc600078e3cff */
[----:B------:R-:W-:Y:S01]  /*fff0*/  IMAD R7, R10, 0x8, R3 ;  /* 0x000000080a077824 */ /* 0x000fe200078e0203 */
[----:B------:R-:W-:Y:S01]  /*10000*/  SHF.L.U32 R4, R11, 0x1f, RZ ;  /* 0x0000001f0b047819 */ /* 0x000fe200000006ff */
[----:B0-----:R-:W-:Y:S06]  /*10010*/  @!P0 BRA `(.L_x_317) ;  /* 0x0000000000ec8947 */ /* 0x001fec0003800000 */
.L_x_328:
[----:B------:R-:W1:Y:S01]  /*10020*/  SYNCS.PHASECHK.TRANS64.TRYWAIT P0, [R7+URZ], R4 ;  /* 0x00000004070075a7 */ /* 0x000e62000800017f */
[----:B------:R-:W-:-:S05]  /*10030*/  VIADD R0, R10, 0x1 ;  /* 0x000000010a007836 */ /* 0x000fca0000000000 */
[----:B------:R-:W-:-:S04]  /*10040*/  ISETP.NE.AND P1, PT, R0, 0x4, PT ;  /* 0x000000040000780c */ /* 0x000fc80003f25270 */
[----:B0-----:R-:W-:Y:S02]  /*10050*/  SEL R2, RZ, 0x1, P1 ;  /* 0x00000001ff027807 */ /* 0x001fe40000800000 */
[----:B------:R-:W-:Y:S02]  /*10060*/  SEL R0, R0, RZ, P1 ;  /* 0x000000ff00007207 */ /* 0x000fe40000800000 */
[----:B------:R-:W-:-:S03]  /*10070*/  LOP3.LUT R11, R11, R2, RZ, 0x3c, !PT ;  /* 0x000000020b0b7212 */ /* 0x000fc600078e3cff */
[----:B------:R-:W-:Y:S01]  /*10080*/  IMAD R6, R0, 0x8, R3 ;  /* 0x0000000800067824 */ /* 0x000fe200078e0203 */
[----:B------:R-:W-:Y:S01]  /*10090*/  SHF.L.U32 R5, R11, 0x1f, RZ ;  /* 0x0000001f0b057819 */ /* 0x000fe200000006ff */
[----:B-1----:R-:W-:Y:S06]  /*100a0*/  @!P0 BRA `(.L_x_318) ;  /* 0x0000000000dc8947 */ /* 0x002fec0003800000 */
.L_x_329:
[----:B------:R-:W1:Y:S01]  /*100b0*/  SYNCS.PHASECHK.TRANS64.TRYWAIT P0, [R6+URZ], R5 ;  /* 0x00000005060075a7 */ /* 0x000e62000800017f */
[----:B------:R-:W-:-:S05]  /*100c0*/  VIADD R0, R0, 0x1 ;  /* 0x0000000100007836 */ /* 0x000fca0000000000 */
[----:B------:R-:W-:-:S04]  /*100d0*/  ISETP.NE.AND P1, PT, R0, 0x4, PT ;  /* 0x000000040000780c */ /* 0x000fc80003f25270 */
[----:B------:R-:W-:Y:S02]  /*100e0*/  SEL R2, RZ, 0x1, P1 ;  /* 0x00000001ff027807 */ /* 0x000fe40000800000 */
[----:B------:R-:W-:Y:S02]  /*100f0*/  SEL R0, R0, RZ, P1 ;  /* 0x000000ff00007207 */ /* 0x000fe40000800000 */
[----:B------:R-:W-:Y:S01]  /*10100*/  LOP3.LUT R2, R11, R2, RZ, 0x3c, !PT ;  /* 0x000000020b027212 */ /* 0x000fe200078e3cff */
[----:B-1----:R-:W-:Y:S06]  /*10110*/  @!P0 BRA `(.L_x_319) ;  /* 0x0000000000d48947 */ /* 0x002fec0003800000 */
.L_x_330:
[----:B------:R-:W-:Y:S01]  /*10120*/  IMAD R3, R0, 0x8, R3 ;  /* 0x0000000800037824 */ /* 0x000fe200078e0203 */
[----:B------:R-:W-:-:S07]  /*10130*/  SHF.L.U32 R0, R2, 0x1f, RZ ;  /* 0x0000001f02007819 */ /* 0x000fce00000006ff */
.L_x_320:
[----:B--2---:R2:W3:Y:S02]  /*10140*/  SYNCS.PHASECHK.TRANS64.TRYWAIT P0, [R3+URZ], R0 ;  /* 0x00000000030075a7 */ /* 0x0044e4000800017f */
[----:B---3--:R-:W-:Y:S05]  /*10150*/  @!P0 NANOSLEEP.SYNCS 0x989680 ;  /* 0x009896800000895d */ /* 0x008fea0003900000 */
[----:B------:R-:W3:Y:S02]  /*10160*/  @!P0 SYNCS.PHASECHK.TRANS64 P0, [R3+URZ], R0 ;  /* 0x00000000030085a7 */ /* 0x000ee4000800007f */
[----:B---3--:R-:W-:Y:S05]  /*10170*/  @!P0 BRA `(.L_x_320) ;  /* 0xfffffffc00f08947 */ /* 0x008fea000383ffff */
.L_x_315:
[----:B------:R-:W-:Y:S05]  /*10180*/  BSYNC B0 ;  /* 0x0000000000007941 */ /* 0x000fea0003800000 */
.L_x_314:
[----:B------:R-:W-:Y:S05]  /*10190*/  EXIT ;  /* 0x000000000000794d */ /* 0x000fea0003800000 */
.L_x_21:
[----:B-1----:R-:W-:-:S04]  /*101a0*/  IMAD.U32 R3, RZ, RZ, UR6 ;  /* 0x00000006ff037e24 */ /* 0x002fc8000f8e00ff */
[----:B------:R1:W2:Y:S03]  /*101b0*/  SYNCS.PHASECHK.TRANS64.TRYWAIT P1, [R3+URZ], R0 ;  /* 0x00000000030075a7 */ /* 0x0002a6000802017f */
[----:B--2---:R-:W-:Y:S05]  /*101c0*/  @!P1 NANOSLEEP.SYNCS 0x989680 ;  /* 0x009896800000995d */ /* 0x004fea0003900000 */
[----:B------:R-:W2:Y:S02]  /*101d0*/  @!P1 SYNCS.PHASECHK.TRANS64 P1, [R3+URZ], R0 ;  /* 0x00000000030095a7 */ /* 0x000ea4000802007f */
[----:B--2---:R-:W-:Y:S05]  /*101e0*/  @!P1 BRA `(.L_x_21) ;  /* 0xfffffffc00ec9947 */ /* 0x004fea000383ffff */
[----:B------:R-:W-:Y:S05]  /*101f0*/  BRA `(.L_x_20) ;  /* 0xffffff1800e87947 */ /* 0x000fea000383ffff */
.L_x_27:
[----:B-----5:R1:W-:Y:S02]  /*10200*/  STL [R1+0x8c], R0 ;  /* 0x00008c0001007387 */ /* 0x0203e40000100800 */
[----:B-1----:R-:W-:-:S04]  /*10210*/  IMAD.U32 R0, RZ, RZ, UR9 ;  /* 0x00000009ff007e24 */ /* 0x002fc8000f8e00ff */
[----:B------:R1:W3:Y:S03]  /*10220*/  SYNCS.PHASECHK.TRANS64.TRYWAIT P1, [R0+URZ], R229 ;  /* 0x000000e5000075a7 */ /* 0x0002e6000802017f */
[----:B---3--:R-:W-:Y:S05]  /*10230*/  @!P1 NANOSLEEP.SYNCS 0x989680 ;  /* 0x009896800000995d */ /* 0x008fea0003900000 */
[----:B------:R1:W3:Y:S02]  /*10240*/  @!P1 SYNCS.PHASECHK.TRANS64 P1, [R0+URZ], R229 ;  /* 0x000000e5000095a7 */ /* 0x0002e4000802007f */
[----:B-1----:R1:W5:Y:S02]  /*10250*/  LDL.LU R0, [R1+0x8c] ;  /* 0x00008c0001007983 */ /* 0x0023640000300800 */
[----:B-1-3--:R-:W-:Y:S05]  /*10260*/  @!P1 BRA `(.L_x_27) ;  /* 0xfffffffc00e49947 */ /* 0x00afea000383ffff */
[----:B------:R-:W-:Y:S05]  /*10270*/  BRA `(.L_x_26) ;  /* 0xffffff2c005c7947 */ /* 0x000fea000383ffff */
.L_x_302:
[----:B------:R-:W-:Y:S01]  /*10280*/  BSSY B1, `(.L_x_321) ;  /* 0x0000006000017945 */ /* 0x000fe20003800000 */
[----:B------:R-:W-:-:S07]  /*10290*/  IMAD.MOV.U32 R0, RZ, RZ, -0x1 ;  /* 0xffffffffff007424 */ /* 0x000fce00078e00ff */
[----:B------:R-:W-:Y:S05]  /*102a0*/  WARPSYNC.COLLECTIVE R0, `(.L_x_322) ;  /* 0x00000000000c7348 */ /* 0x000fea0003c00000 */
[----:B------:R-:W-:Y:S02]  /*102b0*/  ELECT P0, UR62, PT ;  /* 0x00000000003e782f */ /* 0x000fe40003800000 */
[----:B------:R-:W-:Y:S01]  /*102c0*/  MOV R0, UR62 ;  /* 0x0000003e00007c02 */ /* 0x000fe20008000f00 */
[----:B------:R-:W-:Y:S10]  /*102d0*/  ENDCOLLECTIVE ;  /* 0x000000000000791b */ /* 0x000ff40003800000 */
.L_x_322:
[----:B------:R-:W-:Y:S05]  /*102e0*/  BSYNC B1 ;  /* 0x0000000000017941 */ /* 0x000fea0003800000 */
.L_x_321:
[----:B------:R-:W-:Y:S05]  /*102f0*/  BRA `(.L_x_323) ;  /* 0xfffffff000047947 */ /* 0x000fea000383ffff */
.L_x_305:
[----:B0-----:R0:W2:Y:S02]  /*10300*/  SYNCS.PHASECHK.TRANS64.TRYWAIT P0, [R5+URZ+0x20], R2 ;  /* 0x00002002050075a7 */ /* 0x0010a4000800017f */
[----:B--2---:R-:W-:Y:S05]  /*10310*/  @!P0 NANOSLEEP.SYNCS 0x989680 ;  /* 0x009896800000895d */ /* 0x004fea0003900000 */
[----:B------:R-:W2:Y:S02]  /*10320*/  @!P0 SYNCS.PHASECHK.TRANS64 P0, [R5+URZ+0x20], R2 ;  /* 0x00002002050085a7 */ /* 0x000ea4000800007f */
[----:B--2---:R-:W-:Y:S05]  /*10330*/  @!P0 BRA `(.L_x_305) ;  /* 0xfffffffc00f08947 */ /* 0x004fea000383ffff */
[----:B------:R-:W-:Y:S05]  /*10340*/  BRA `(.L_x_324) ;  /* 0xfffffff000487947 */ /* 0x000fea000383ffff */
.L_x_313:
[----:B------:R-:W-:Y:S01]  /*10350*/  BSSY B0, `(.L_x_325) ;  /* 0x0000006000007945 */ /* 0x000fe20003800000 */
[----:B------:R-:W-:-:S07]  /*10360*/  IMAD.MOV.U32 R0, RZ, RZ, -0x1 ;  /* 0xffffffffff007424 */ /* 0x000fce00078e00ff */
[----:B------:R-:W-:Y:S05]  /*10370*/  WARPSYNC.COLLECTIVE R0, `(.L_x_326) ;  /* 0x00000000000c7348 */ /* 0x000fea0003c00000 */
[----:B------:R-:W-:Y:S02]  /*10380*/  ELECT P0, UR62, PT ;  /* 0x00000000003e782f */ /* 0x000fe40003800000 */
[----:B------:R-:W-:Y:S01]  /*10390*/  MOV R0, UR62 ;  /* 0x0000003e00007c02 */ /* 0x000fe20008000f00 */
[----:B------:R-:W-:Y:S10]  /*103a0*/  ENDCOLLECTIVE ;  /* 0x000000000000791b */ /* 0x000ff40003800000 */
.L_x_326:
[----:B------:R-:W-:Y:S05]  /*103b0*/  BSYNC B0 ;  /* 0x0000000000007941 */ /* 0x000fea0003800000 */
.L_x_325:
[----:B------:R-:W-:Y:S05]  /*103c0*/  BRA `(.L_x_327) ;  /* 0xfffffff800bc7947 */ /* 0x000fea000383ffff */
.L_x_317:
[----:B0-----:R0:W1:Y:S02]  /*103d0*/  SYNCS.PHASECHK.TRANS64.TRYWAIT P0, [R5+URZ], R2 ;  /* 0x00000002050075a7 */ /* 0x001064000800017f */
[----:B-1----:R-:W-:Y:S05]  /*103e0*/  @!P0 NANOSLEEP.SYNCS 0x989680 ;  /* 0x009896800000895d */ /* 0x002fea0003900000 */
[----:B------:R-:W1:Y:S02]  /*103f0*/  @!P0 SYNCS.PHASECHK.TRANS64 P0, [R5+URZ], R2 ;  /* 0x00000002050085a7 */ /* 0x000e64000800007f */
[----:B-1----:R-:W-:Y:S05]  /*10400*/  @!P0 BRA `(.L_x_317) ;  /* 0xfffffffc00f08947 */ /* 0x002fea000383ffff */
[----:B------:R-:W-:Y:S05]  /*10410*/  BRA `(.L_x_328) ;  /* 0xfffffffc00007947 */ /* 0x000fea000383ffff */
.L_x_318:
[----:B0-----:R0:W1:Y:S02]  /*10420*/  SYNCS.PHASECHK.TRANS64.TRYWAIT P0, [R7+URZ], R4 ;  /* 0x00000004070075a7 */ /* 0x001064000800017f */
[----:B-1----:R-:W-:Y:S05]  /*10430*/  @!P0 NANOSLEEP.SYNCS 0x989680 ;  /* 0x009896800000895d */ /* 0x002fea0003900000 */
[----:B------:R-:W1:Y:S02]  /*10440*/  @!P0 SYNCS.PHASECHK.TRANS64 P0, [R7+URZ], R4 ;  /* 0x00000004070085a7 */ /* 0x000e64000800007f */
[----:B-1----:R-:W-:Y:S05]  /*10450*/  @!P0 BRA `(.L_x_318) ;  /* 0xfffffffc00f08947 */ /* 0x002fea000383ffff */
[----:B------:R-:W-:Y:S05]  /*10460*/  BRA `(.L_x_329) ;  /* 0xfffffffc00107947 */ /* 0x000fea000383ffff */
.L_x_319:
[----:B-1----:R1:W2:Y:S02]  /*10470*/  SYNCS.PHASECHK.TRANS64.TRYWAIT P0, [R6+URZ], R5 ;  /* 0x00000005060075a7 */ /* 0x0022a4000800017f */
[----:B--2---:R-:W-:Y:S05]  /*10480*/  @!P0 NANOSLEEP.SYNCS 0x989680 ;  /* 0x009896800000895d */ /* 0x004fea0003900000 */
[----:B------:R-:W2:Y:S02]  /*10490*/  @!P0 SYNCS.PHASECHK.TRANS64 P0, [R6+URZ], R5 ;  /* 0x00000005060085a7 */ /* 0x000ea4000800007f */
[----:B--2---:R-:W-:Y:S05]  /*104a0*/  @!P0 BRA `(.L_x_319) ;  /* 0xfffffffc00f08947 */ /* 0x004fea000383ffff */
[----:B------:R-:W-:Y:S05]  /*104b0*/  BRA `(.L_x_330) ;  /* 0xfffffffc00187947 */ /* 0x000fea000383ffff */
.L_x_331:
[----:B------:R-:W-:-:S00]  /*104c0*/  BRA `(.L_x_331) ;  /* 0xfffffffc00fc7947 */ /* 0x000fc0000383ffff */
[----:B------:R-:W-:-:S00]  /*104d0*/  NOP ;  /* 0x0000000000007918 */ /* 0x000fc00000000000 */
        /* <DEDUP_REMOVED lines=10> */
.L_x_332:


//--------------------- .nv.shared._ZN7cutlass13device_kernelINS_4gemm6kernel13GemmUniversalIN4cute5tupleIJiiiiEEENS1_10collective13CollectiveMmaINS1_37MainloopSm90TmaGmmaWarpSpecializedFP8ILi4ENS5_IJNS4_1CILi1EEENSA_ILi2EEESB_EEENS1_35KernelTmaWarpSpecializedCooperativeEEENS5_IJNSA_ILi128EEENSA_ILi256EEENSA_ILi64EEEEEENS_12float_e4m3_tENS5_IJlSB_lEEESK_SL_NS4_8TiledMMAINS4_8MMA_AtomIJNS4_4SM904GMMA31MMA_64x256x32_F32E4M3E4M3_SS_TNILNSP_7ScaleInE1ELSR_1EEEEEENS4_6LayoutINS5_IJSC_SB_SB_EEENS5_IJSB_NSA_ILi0EEESW_EEEEENS5_IJNS4_10UnderscoreESZ_SZ_EEEEENS4_23SM90_TMA_LOAD_MULTICASTENS4_14ComposedLayoutINS4_7SwizzleILi2ELi4ELi3EEENS4_18smem_ptr_flag_bitsILi8EEENSU_INS5_IJNSA_ILi8EEESI_EEENS5_IJSI_SB_EEEEEEEvNS4_8identityENS4_13SM90_TMA_LOADES1C_vS1D_EENS_8epilogue10collective6detail29Sm90TmaWarpSpecializedAdapterINS1H_15DefaultEpilogueISK_SL_SL_NS1G_6thread17LinearCombinationISK_Li1EffLNS1L_9ScaleType4KindE0ELNS_15FloatRoundStyleE2ESK_EENS1_15EpilogueDefaultEEEEEvvEEEEvNT_6ParamsE --------------------------
	.section	.nv.shared._ZN7cutlass13device_kernelINS_4gemm6kernel13GemmUniversalIN4cute5tupleIJiiiiEEENS1_10collective13CollectiveMmaINS1_37MainloopSm90TmaGmmaWarpSpecializedFP8ILi4ENS5_IJNS4_1CILi1EEENSA_ILi2EEESB_EEENS1_35KernelTmaWarpSpecializedCooperativeEEENS5_IJNSA_ILi128EEENSA_ILi256EEENSA_ILi64EEEEEENS_12float_e4m3_tENS5_IJlSB_lEEESK_SL_NS4_8TiledMMAINS4_8MMA_AtomIJNS4_4SM904GMMA31MMA_64x256x32_F32E4M3E4M3_SS_TNILNSP_7ScaleInE1ELSR_1EEEEEENS4_6LayoutINS5_IJSC_SB_SB_EEENS5_IJSB_NSA_ILi0EEESW_EEEEENS5_IJNS4_10UnderscoreESZ_SZ_EEEEENS4_23SM90_TMA_LOAD_MULTICASTENS4_14ComposedLayoutINS4_7SwizzleILi2ELi4ELi3EEENS4_18smem_ptr_flag_bitsILi8EEENSU_INS5_IJNSA_ILi8EEESI_EEENS5_IJSI_SB_EEEEEEEvNS4_8identityENS4_13SM90_TMA_LOADES1C_vS1D_EENS_8epilogue10collective6detail29Sm90TmaWarpSpecializedAdapterINS1H_15DefaultEpilogueISK_SL_SL_NS1G_6thread17LinearCombinationISK_Li1EffLNS1L_9ScaleType4KindE0ELNS_15FloatRoundStyleE2ESK_EENS1_15EpilogueDefaultEEEEEvvEEEEvNT_6ParamsE,"aw",@nobits
	.sectionflags	@""
	.align	16
	.zero		1024


//--------------------- .nv.shared.reserved.0     --------------------------
	.section	.nv.shared.reserved.0,"aw",@nobits
	.weak		__nv_reservedSMEM_offset_0_alias
	.size		__nv_reservedSMEM_offset_0_alias, 0, 0
	.other		__nv_reservedSMEM_offset_0_alias,@"STO_CUDA_RESERVED_SHARED STV_DEFAULT"
__nv_reservedSMEM_offset_0_alias:
	.zero		0


//--------------------- .nv.global                --------------------------
	.section	.nv.global,"aw",@nobits
.nv.global:
	.type		_ZN39_INTERNAL_975f0383_4_k_cu_fa2d45c9_46164cute1_E,@object
	.size		_ZN39_INTERNAL_975f0383_4_k_cu_fa2d45c9_46164cute1_E,(_ZN39_INTERNAL_975f0383_4_k_cu_fa2d45c9_46164cuda3std3__45__cpo6cbeginE - _ZN39_INTERNAL_975f0383_4_k_cu_fa2d45c9_46164cute1_E)
_ZN39_INTERNAL_975f0383_4_k_cu_fa2d45c9_46164cute1_E:
	.zero		1
	.type		_ZN39_INTERNAL_975f0383_4_k_cu_fa2d45c9_46164cuda3std3__45__cpo6cbeginE,@object
	.size		_ZN39_INTERNAL_975f0383_4_k_cu_fa2d45c9_46164cuda3std3__45__cpo6cbeginE,(_ZN39_INTERNAL_975f0383_4_k_cu_fa2d45c9_46164cuda3std3__48in_placeE - _ZN39_INTERNAL_975f0383_4_k_cu_fa2d45c9_46164cuda3std3__45__cpo6cbeginE)
_ZN39_INTERNAL_975f0383_4_k_cu_fa2d45c9_46164cuda3std3__45__cpo6cbeginE:
	.zero		1
	.type		_ZN39_INTERNAL_975f0383_4_k_cu_fa2d45c9_46164cuda3std3__48in_placeE,@object
	.size		_ZN39_INTERNAL_975f0383_4_k_cu_fa2d45c9_46164cuda3std3__48in_placeE,(_ZN39_INTERNAL_975f0383_4_k_cu_fa2d45c9_46164cuda3std6ranges3__45__cpo9iter_moveE - _ZN39_INTERNAL_975f0383_4_k_cu_fa2d45c9_46164cuda3std3__48in_placeE)
_ZN39_INTERNAL_975f0383_4_k_cu_fa2d45c9_46164cuda3std3__48in_placeE:
	.zero		1
	.type		_ZN39_INTERNAL_975f0383_4_k_cu_fa2d45c9_46164cuda3std6ranges3__45__cpo9iter_moveE,@object
	.size		_ZN39_INTERNAL_975f0383_4_k_cu_fa2d45c9_46164cuda3std6ranges3__45__cpo9iter_moveE,(_ZN39_INTERNAL_975f0383_4_k_cu_fa2d45c9_46164cuda3std3__45__cpo5beginE - _ZN39_INTERNAL_975f0383_4_k_cu_fa2d45c9_46164cuda3std6ranges3__45__cpo9iter_moveE)
_ZN39_INTERNAL_975f0383_4_k_cu_fa2d45c9_46164cuda3std6ranges3__45__cpo9iter_moveE:
	.zero		1
	.type		_ZN39_INTERNAL_975f0383_4_k_cu_fa2d45c9_46164cuda3std3__45__cpo5beginE,@object
	.size		_ZN39_INTERNAL_975f0383_4_k_cu_fa2d45c9_46164cuda3std3__45__cpo5beginE,(_ZN39_INTERNAL_975f0383_4_k_cu_fa2d45c9_46164cuda3std3__441_GLOBAL__N__975f0383_4_k_cu_fa2d45c9_46166ignoreE - _ZN39_INTERNAL_975f0383_4_k_cu_fa2d45c9_46164cuda3std3__45__cpo5beginE)
_ZN39_INTERNAL_975f0383_4_k_cu_fa2d45c9_46164cuda3std3__45__cpo5beginE:
	.zero		1
	.type		_ZN39_INTERNAL_975f0383_4_k_cu_fa2d45c9_46164cuda3std3__441_GLOBAL__N__975f0383_4_k_cu_fa2d45c9_46166ignoreE,@object
	.size		_ZN39_INTERNAL_975f0383_4_k_cu_fa2d45c9_46164cuda3std3__441_GLOBAL__N__975f0383_4_k_cu_fa2d45c9_46166ignoreE,(_ZN39_INTERNAL_975f0383_4_k_cu_fa2d45c9_46164cute7productE - _ZN39_INTERNAL_975f0383_4_k_cu_fa2d45c9_46164cuda3std3__441_GLOBAL__N__975f0383_4_k_cu_fa2d45c9_46166ignoreE)
_ZN39_INTERNAL_975f0383_4_k_cu_fa2d45c9_46164cuda3std3__441_GLOBAL__N__975f0383_4_k_cu_fa2d45c9_46166ignoreE:
	.zero		1
	.type		_ZN39_INTERNAL_975f0383_4_k_cu_fa2d45c9_46164cute7productE,@object
	.size		_ZN39_INTERNAL_975f0383_4_k_cu_fa2d45c9_46164cute7productE,(_ZN39_INTERNAL_975f0383_4_k_cu_fa2d45c9_46164cuda3std3__45__cpo3endE - _ZN39_INTERNAL_975f0383_4_k_cu_fa2d45c9_46164cute7productE)
_ZN39_INTERNAL_975f0383_4_k_cu_fa2d45c9_46164cute7productE:
	.zero		1
	.type		_ZN39_INTERNAL_975f0383_4_k_cu_fa2d45c9_46164cuda3std3__45__cpo3endE,@object
	.size		_ZN39_INTERNAL_975f0383_4_k_cu_fa2d45c9_46164cuda3std3__45__cpo3endE,(_ZN39_INTERNAL_975f0383_4_k_cu_fa2d45c9_46164cuda3std3__419piecewise_constructE - _ZN39_INTERNAL_975f0383_4_k_cu_fa2d45c9_46164cuda3std3__45__cpo3endE)
_ZN39_INTERNAL_975f0383_4_k_cu_fa2d45c9_46164cuda3std3__45__cpo3endE:
	.zero		1
	.type		_ZN39_INTERNAL_975f0383_4_k_cu_fa2d45c9_46164cuda3std3__419piecewise_constructE,@object
	.size		_ZN39_INTERNAL_975f0383_4_k_cu_fa2d45c9_46164cuda3std3__419piecewise_constructE,(_ZN39_INTERNAL_975f0383_4_k_cu_fa2d45c9_46164cuda3std3__45__cpo4cendE - _ZN39_INTERNAL_975f0383_4_k_cu_fa2d45c9_46164cuda3std3__419piecewise_constructE)
_ZN39_INTERNAL_975f0383_4_k_cu_fa2d45c9_46164cuda3std3__419piecewise_constructE:
	.zero		1
	.type		_ZN39_INTERNAL_975f0383_4_k_cu_fa2d45c9_46164cuda3std3__45__cpo4cendE,@object
	.size		_ZN39_INTERNAL_975f0383_4_k_cu_fa2d45c9_46164cuda3std3__45__cpo4cendE,(_ZN39_INTERNAL_975f0383_4_k_cu_fa2d45c9_46164cuda3std6ranges3__45__cpo4swapE - _ZN39_INTERNAL_975f0383_4_k_cu_fa2d45c9_46164cuda3std3__45__cpo4cendE)
_ZN39_INTERNAL_975f0383_4_k_cu_fa2d45c9_46164cuda3std3__45__cpo4cendE:
	.zero		1
	.type		_ZN39_INTERNAL_975f0383_4_k_cu_fa2d45c9_46164cuda3std6ranges3__45__cpo4swapE,@object
	.size		_ZN39_INTERNAL_975f0383_4_k_cu_fa2d45c9_46164cuda3std6ranges3__45__cpo4swapE,(.L_7 - _ZN39_INTERNAL_975f0383_4_k_cu_fa2d45c9_46164cuda3std6ranges3__45__cpo4swapE)
_ZN39_INTERNAL_975f0383_4_k_cu_fa2d45c9_46164cuda3std6ranges3__45__cpo4swapE:
	.zero		1
.L_7:


//--------------------- .nv.constant0._ZN7cutlass13device_kernelINS_4gemm6kernel13GemmUniversalIN4cute5tupleIJiiiiEEENS1_10collective13CollectiveMmaINS1_37MainloopSm90TmaGmmaWarpSpecializedFP8ILi4ENS5_IJNS4_1CILi1EEENSA_ILi2EEESB_EEENS1_35KernelTmaWarpSpecializedCooperativeEEENS5_IJNSA_ILi128EEENSA_ILi256EEENSA_ILi64EEEEEENS_12float_e4m3_tENS5_IJlSB_lEEESK_SL_NS4_8TiledMMAINS4_8MMA_AtomIJNS4_4SM904GMMA31MMA_64x256x32_F32E4M3E4M3_SS_TNILNSP_7ScaleInE1ELSR_1EEEEEENS4_6LayoutINS5_IJSC_SB_SB_EEENS5_IJSB_NSA_ILi0EEESW_EEEEENS5_IJNS4_10UnderscoreESZ_SZ_EEEEENS4_23SM90_TMA_LOAD_MULTICASTENS4_14ComposedLayoutINS4_7SwizzleILi2ELi4ELi3EEENS4_18smem_ptr_flag_bitsILi8EEENSU_INS5_IJNSA_ILi8EEESI_EEENS5_IJSI_SB_EEEEEEEvNS4_8identityENS4_13SM90_TMA_LOADES1C_vS1D_EENS_8epilogue10collective6detail29Sm90TmaWarpSpecializedAdapterINS1H_15DefaultEpilogueISK_SL_SL_NS1G_6thread17LinearCombinationISK_Li1EffLNS1L_9ScaleType4KindE0ELNS_15FloatRoundStyleE2ESK_EENS1_15EpilogueDefaultEEEEEvvEEEEvNT_6ParamsE --------------------------
	.section	.nv.constant0._ZN7cutlass13device_kernelINS_4gemm6kernel13GemmUniversalIN4cute5tupleIJiiiiEEENS1_10collective13CollectiveMmaINS1_37MainloopSm90TmaGmmaWarpSpecializedFP8ILi4ENS5_IJNS4_1CILi1EEENSA_ILi2EEESB_EEENS1_35KernelTmaWarpSpecializedCooperativeEEENS5_IJNSA_ILi128EEENSA_ILi256EEENSA_ILi64EEEEEENS_12float_e4m3_tENS5_IJlSB_lEEESK_SL_NS4_8TiledMMAINS4_8MMA_AtomIJNS4_4SM904GMMA31MMA_64x256x32_F32E4M3E4M3_SS_TNILNSP_7ScaleInE1ELSR_1EEEEEENS4_6LayoutINS5_IJSC_SB_SB_EEENS5_IJSB_NSA_ILi0EEESW_EEEEENS5_IJNS4_10UnderscoreESZ_SZ_EEEEENS4_23SM90_TMA_LOAD_MULTICASTENS4_14ComposedLayoutINS4_7SwizzleILi2ELi4ELi3EEENS4_18smem_ptr_flag_bitsILi8EEENSU_INS5_IJNSA_ILi8EEESI_EEENS5_IJSI_SB_EEEEEEEvNS4_8identityENS4_13SM90_TMA_LOADES1C_vS1D_EENS_8epilogue10collective6detail29Sm90TmaWarpSpecializedAdapterINS1H_15DefaultEpilogueISK_SL_SL_NS1G_6thread17LinearCombinationISK_Li1EffLNS1L_9ScaleType4KindE0ELNS_15FloatRoundStyleE2ESK_EENS1_15EpilogueDefaultEEEEEvvEEEEvNT_6ParamsE,"a",@progbits
	.sectionflags	@""
	.align	4
.nv.constant0._ZN7cutlass13device_kernelINS_4gemm6kernel13GemmUniversalIN4cute5tupleIJiiiiEEENS1_10collective13CollectiveMmaINS1_37MainloopSm90TmaGmmaWarpSpecializedFP8ILi4ENS5_IJNS4_1CILi1EEENSA_ILi2EEESB_EEENS1_35KernelTmaWarpSpecializedCooperativeEEENS5_IJNSA_ILi128EEENSA_ILi256EEENSA_ILi64EEEEEENS_12float_e4m3_tENS5_IJlSB_lEEESK_SL_NS4_8TiledMMAINS4_8MMA_AtomIJNS4_4SM904GMMA31MMA_64x256x32_F32E4M3E4M3_SS_TNILNSP_7ScaleInE1ELSR_1EEEEEENS4_6LayoutINS5_IJSC_SB_SB_EEENS5_IJSB_NSA_ILi0EEESW_EEEEENS5_IJNS4_10UnderscoreESZ_SZ_EEEEENS4_23SM90_TMA_LOAD_MULTICASTENS4_14ComposedLayoutINS4_7SwizzleILi2ELi4ELi3EEENS4_18smem_ptr_flag_bitsILi8EEENSU_INS5_IJNSA_ILi8EEESI_EEENS5_IJSI_SB_EEEEEEEvNS4_8identityENS4_13SM90_TMA_LOADES1C_vS1D_EENS_8epilogue10collective6detail29Sm90TmaWarpSpecializedAdapterINS1H_15DefaultEpilogueISK_SL_SL_NS1G_6thread17LinearCombinationISK_Li1EffLNS1L_9ScaleType4KindE0ELNS_15FloatRoundStyleE2ESK_EENS1_15EpilogueDefaultEEEEEvvEEEEvNT_6ParamsE:
	.zero		1664


//--------------------- SYMBOLS --------------------------

	.type		.nv.reservedSmem.offset0,@object
	.size		.nv.reservedSmem.offset0,0x4
